//
// Generated by NVIDIA NVVM Compiler
//
// Compiler Build ID: CL-36424714
// Cuda compilation tools, release 13.0, V13.0.88
// Based on NVVM 20.0.0
//

.version 9.0
.target sm_100
.address_size 64

	// .globl	_Z10reduce_rmsPfS_if
// _ZZ10reduce_rmsPfS_ifE13reduce_shared has been demoted

.visible .entry _Z10reduce_rmsPfS_if(
	.param .u64 .ptr .align 1 _Z10reduce_rmsPfS_if_param_0,
	.param .u64 .ptr .align 1 _Z10reduce_rmsPfS_if_param_1,
	.param .u32 _Z10reduce_rmsPfS_if_param_2,
	.param .f32 _Z10reduce_rmsPfS_if_param_3
)
{
	.reg .pred 	%p<44>;
	.reg .b32 	%r<80>;
	.reg .b32 	%f<152>;
	.reg .b64 	%rd<9>;
	// demoted variable
	.shared .align 4 .b8 _ZZ10reduce_rmsPfS_ifE13reduce_shared[1024];
	ld.param.u64 	%rd3, [_Z10reduce_rmsPfS_if_param_0];
	ld.param.u64 	%rd4, [_Z10reduce_rmsPfS_if_param_1];
	ld.param.u32 	%r55, [_Z10reduce_rmsPfS_if_param_2];
	ld.param.f32 	%f68, [_Z10reduce_rmsPfS_if_param_3];
	cvta.to.global.u64 	%rd1, %rd4;
	mov.u32 	%r1, %tid.y;
	mov.u32 	%r2, %tid.x;
	setp.lt.s32 	%p1, %r55, 1;
	mov.f32 	%f115, 0f00000000;
	@%p1 bra 	$L__BB0_71;
	add.s32 	%r3, %r55, 15;
	shr.u32 	%r4, %r3, 4;
	cvta.to.global.u64 	%rd5, %rd3;
	mov.u32 	%r5, %ntid.x;
	mad.lo.s32 	%r57, %r55, %r1, %r2;
	mul.wide.s32 	%rd6, %r57, 4;
	add.s64 	%rd2, %rd5, %rd6;
	and.b32  	%r6, %r4, 15;
	setp.lt.u32 	%p2, %r55, 241;
	mov.f32 	%f115, 0f00000000;
	mov.b32 	%r75, 0;
	@%p2 bra 	$L__BB0_36;
	and.b32  	%r75, %r4, 134217712;
	and.b32  	%r59, %r4, 134217712;
	neg.s32 	%r73, %r59;
	shl.b32 	%r9, %r5, 4;
	mov.f32 	%f115, 0f00000000;
	mov.u32 	%r72, %r2;
$L__BB0_3:
	.pragma "nounroll";
	setp.ge.u32 	%p3, %r72, %r55;
	@%p3 bra 	$L__BB0_5;
	ld.global.f32 	%f73, [%rd2];
	fma.rn.f32 	%f115, %f73, %f73, %f115;
$L__BB0_5:
	add.s32 	%r12, %r5, %r72;
	setp.ge.u32 	%p4, %r12, %r55;
	@%p4 bra 	$L__BB0_7;
	ld.global.f32 	%f74, [%rd2];
	fma.rn.f32 	%f115, %f74, %f74, %f115;
$L__BB0_7:
	add.s32 	%r13, %r5, %r12;
	setp.ge.u32 	%p5, %r13, %r55;
	@%p5 bra 	$L__BB0_9;
	ld.global.f32 	%f75, [%rd2];
	fma.rn.f32 	%f115, %f75, %f75, %f115;
$L__BB0_9:
	add.s32 	%r14, %r5, %r13;
	setp.ge.u32 	%p6, %r14, %r55;
	@%p6 bra 	$L__BB0_11;
	ld.global.f32 	%f76, [%rd2];
	fma.rn.f32 	%f115, %f76, %f76, %f115;
$L__BB0_11:
	add.s32 	%r15, %r5, %r14;
	setp.ge.u32 	%p7, %r15, %r55;
	@%p7 bra 	$L__BB0_13;
	ld.global.f32 	%f77, [%rd2];
	fma.rn.f32 	%f115, %f77, %f77, %f115;
$L__BB0_13:
	add.s32 	%r16, %r5, %r15;
	setp.ge.u32 	%p8, %r16, %r55;
	@%p8 bra 	$L__BB0_15;
	ld.global.f32 	%f78, [%rd2];
	fma.rn.f32 	%f115, %f78, %f78, %f115;
$L__BB0_15:
	add.s32 	%r17, %r5, %r16;
	setp.ge.u32 	%p9, %r17, %r55;
	@%p9 bra 	$L__BB0_17;
	ld.global.f32 	%f79, [%rd2];
	fma.rn.f32 	%f115, %f79, %f79, %f115;
$L__BB0_17:
	add.s32 	%r18, %r5, %r17;
	setp.ge.u32 	%p10, %r18, %r55;
	@%p10 bra 	$L__BB0_19;
	ld.global.f32 	%f80, [%rd2];
	fma.rn.f32 	%f115, %f80, %f80, %f115;
$L__BB0_19:
	add.s32 	%r19, %r5, %r18;
	setp.ge.u32 	%p11, %r19, %r55;
	@%p11 bra 	$L__BB0_21;
	ld.global.f32 	%f81, [%rd2];
	fma.rn.f32 	%f115, %f81, %f81, %f115;
$L__BB0_21:
	add.s32 	%r20, %r5, %r19;
	setp.ge.u32 	%p12, %r20, %r55;
	@%p12 bra 	$L__BB0_23;
	ld.global.f32 	%f82, [%rd2];
	fma.rn.f32 	%f115, %f82, %f82, %f115;
$L__BB0_23:
	add.s32 	%r21, %r5, %r20;
	setp.ge.u32 	%p13, %r21, %r55;
	@%p13 bra 	$L__BB0_25;
	ld.global.f32 	%f83, [%rd2];
	fma.rn.f32 	%f115, %f83, %f83, %f115;
$L__BB0_25:
	add.s32 	%r22, %r5, %r21;
	setp.ge.u32 	%p14, %r22, %r55;
	@%p14 bra 	$L__BB0_27;
	ld.global.f32 	%f84, [%rd2];
	fma.rn.f32 	%f115, %f84, %f84, %f115;
$L__BB0_27:
	add.s32 	%r23, %r5, %r22;
	setp.ge.u32 	%p15, %r23, %r55;
	@%p15 bra 	$L__BB0_29;
	ld.global.f32 	%f85, [%rd2];
	fma.rn.f32 	%f115, %f85, %f85, %f115;
$L__BB0_29:
	add.s32 	%r24, %r5, %r23;
	setp.ge.u32 	%p16, %r24, %r55;
	@%p16 bra 	$L__BB0_31;
	ld.global.f32 	%f86, [%rd2];
	fma.rn.f32 	%f115, %f86, %f86, %f115;
$L__BB0_31:
	add.s32 	%r25, %r5, %r24;
	setp.ge.u32 	%p17, %r25, %r55;
	@%p17 bra 	$L__BB0_33;
	ld.global.f32 	%f87, [%rd2];
	fma.rn.f32 	%f115, %f87, %f87, %f115;
$L__BB0_33:
	add.s32 	%r60, %r5, %r25;
	setp.ge.u32 	%p18, %r60, %r55;
	@%p18 bra 	$L__BB0_35;
	ld.global.f32 	%f88, [%rd2];
	fma.rn.f32 	%f115, %f88, %f88, %f115;
$L__BB0_35:
	add.s32 	%r73, %r73, 16;
	add.s32 	%r72, %r72, %r9;
	setp.ne.s32 	%p19, %r73, 0;
	@%p19 bra 	$L__BB0_3;
$L__BB0_36:
	setp.eq.s32 	%p20, %r6, 0;
	@%p20 bra 	$L__BB0_71;
	and.b32  	%r29, %r4, 7;
	setp.lt.u32 	%p21, %r6, 8;
	@%p21 bra 	$L__BB0_55;
	mad.lo.s32 	%r30, %r75, %r5, %r2;
	setp.ge.u32 	%p22, %r30, %r55;
	@%p22 bra 	$L__BB0_40;
	ld.global.f32 	%f90, [%rd2];
	fma.rn.f32 	%f115, %f90, %f90, %f115;
$L__BB0_40:
	add.s32 	%r31, %r30, %r5;
	setp.ge.u32 	%p23, %r31, %r55;
	@%p23 bra 	$L__BB0_42;
	ld.global.f32 	%f91, [%rd2];
	fma.rn.f32 	%f115, %f91, %f91, %f115;
$L__BB0_42:
	add.s32 	%r32, %r31, %r5;
	setp.ge.u32 	%p24, %r32, %r55;
	@%p24 bra 	$L__BB0_44;
	ld.global.f32 	%f92, [%rd2];
	fma.rn.f32 	%f115, %f92, %f92, %f115;
$L__BB0_44:
	add.s32 	%r33, %r32, %r5;
	setp.ge.u32 	%p25, %r33, %r55;
	@%p25 bra 	$L__BB0_46;
	ld.global.f32 	%f93, [%rd2];
	fma.rn.f32 	%f115, %f93, %f93, %f115;
$L__BB0_46:
	add.s32 	%r34, %r33, %r5;
	setp.ge.u32 	%p26, %r34, %r55;
	@%p26 bra 	$L__BB0_48;
	ld.global.f32 	%f94, [%rd2];
	fma.rn.f32 	%f115, %f94, %f94, %f115;
$L__BB0_48:
	add.s32 	%r35, %r34, %r5;
	setp.ge.u32 	%p27, %r35, %r55;
	@%p27 bra 	$L__BB0_50;
	ld.global.f32 	%f95, [%rd2];
	fma.rn.f32 	%f115, %f95, %f95, %f115;
$L__BB0_50:
	add.s32 	%r36, %r35, %r5;
	setp.ge.u32 	%p28, %r36, %r55;
	@%p28 bra 	$L__BB0_52;
	ld.global.f32 	%f96, [%rd2];
	fma.rn.f32 	%f115, %f96, %f96, %f115;
$L__BB0_52:
	add.s32 	%r61, %r36, %r5;
	setp.ge.u32 	%p29, %r61, %r55;
	@%p29 bra 	$L__BB0_54;
	ld.global.f32 	%f97, [%rd2];
	fma.rn.f32 	%f115, %f97, %f97, %f115;
$L__BB0_54:
	add.s32 	%r75, %r75, 8;
$L__BB0_55:
	setp.eq.s32 	%p30, %r29, 0;
	@%p30 bra 	$L__BB0_71;
	and.b32  	%r39, %r4, 3;
	setp.lt.u32 	%p31, %r29, 4;
	@%p31 bra 	$L__BB0_66;
	mad.lo.s32 	%r40, %r75, %r5, %r2;
	setp.ge.u32 	%p32, %r40, %r55;
	@%p32 bra 	$L__BB0_59;
	ld.global.f32 	%f99, [%rd2];
	fma.rn.f32 	%f115, %f99, %f99, %f115;
$L__BB0_59:
	add.s32 	%r41, %r40, %r5;
	setp.ge.u32 	%p33, %r41, %r55;
	@%p33 bra 	$L__BB0_61;
	ld.global.f32 	%f100, [%rd2];
	fma.rn.f32 	%f115, %f100, %f100, %f115;
$L__BB0_61:
	add.s32 	%r42, %r41, %r5;
	setp.ge.u32 	%p34, %r42, %r55;
	@%p34 bra 	$L__BB0_63;
	ld.global.f32 	%f101, [%rd2];
	fma.rn.f32 	%f115, %f101, %f101, %f115;
$L__BB0_63:
	add.s32 	%r62, %r42, %r5;
	setp.ge.u32 	%p35, %r62, %r55;
	@%p35 bra 	$L__BB0_65;
	ld.global.f32 	%f102, [%rd2];
	fma.rn.f32 	%f115, %f102, %f102, %f115;
$L__BB0_65:
	add.s32 	%r75, %r75, 4;
$L__BB0_66:
	setp.eq.s32 	%p36, %r39, 0;
	@%p36 bra 	$L__BB0_71;
	mad.lo.s32 	%r78, %r5, %r75, %r2;
	neg.s32 	%r77, %r39;
$L__BB0_68:
	.pragma "nounroll";
	setp.ge.u32 	%p37, %r78, %r55;
	@%p37 bra 	$L__BB0_70;
	ld.global.f32 	%f103, [%rd2];
	fma.rn.f32 	%f115, %f103, %f103, %f115;
$L__BB0_70:
	add.s32 	%r78, %r78, %r5;
	add.s32 	%r77, %r77, 1;
	setp.ne.s32 	%p38, %r77, 0;
	@%p38 bra 	$L__BB0_68;
$L__BB0_71:
	shl.b32 	%r63, %r1, 4;
	add.s32 	%r64, %r63, %r2;
	shl.b32 	%r65, %r64, 2;
	mov.u32 	%r66, _ZZ10reduce_rmsPfS_ifE13reduce_shared;
	add.s32 	%r51, %r66, %r65;
	st.shared.f32 	[%r51], %f115;
	bar.sync 	0;
	mov.u32 	%r79, %ntid.x;
	setp.lt.u32 	%p39, %r79, 2;
	@%p39 bra 	$L__BB0_75;
$L__BB0_72:
	shr.u32 	%r54, %r79, 1;
	setp.ge.u32 	%p40, %r2, %r54;
	@%p40 bra 	$L__BB0_74;
	shl.b32 	%r67, %r54, 2;
	add.s32 	%r68, %r51, %r67;
	ld.shared.f32 	%f104, [%r68];
	ld.shared.f32 	%f105, [%r51];
	add.f32 	%f106, %f104, %f105;
	st.shared.f32 	[%r51], %f106;
$L__BB0_74:
	bar.sync 	0;
	setp.gt.u32 	%p41, %r79, 3;
	mov.u32 	%r79, %r54;
	@%p41 bra 	$L__BB0_72;
$L__BB0_75:
	setp.ne.s32 	%p42, %r2, 0;
	@%p42 bra 	$L__BB0_77;
	mul.wide.u32 	%rd7, %r1, 4;
	add.s64 	%rd8, %rd1, %rd7;
	shl.b32 	%r69, %r1, 6;
	add.s32 	%r71, %r66, %r69;
	ld.shared.f32 	%f107, [%r71];
	atom.global.add.f32 	%f108, [%rd8], %f107;
$L__BB0_77:
	bar.sync 	0;
	setp.ne.s32 	%p43, %r1, 0;
	@%p43 bra 	$L__BB0_79;
	ld.global.f32 	%f109, [%rd1];
	cvt.rn.f32.s32 	%f110, %r55;
	div.rn.f32 	%f111, %f109, %f110;
	add.f32 	%f112, %f68, %f111;
	sqrt.rn.f32 	%f113, %f112;
	st.global.f32 	[%rd1], %f113;
$L__BB0_79:
	ret;

}
	// .globl	_Z14rmsnorm_kernelPfS_S_iif
.visible .entry _Z14rmsnorm_kernelPfS_S_iif(
	.param .u64 .ptr .align 1 _Z14rmsnorm_kernelPfS_S_iif_param_0,
	.param .u64 .ptr .align 1 _Z14rmsnorm_kernelPfS_S_iif_param_1,
	.param .u64 .ptr .align 1 _Z14rmsnorm_kernelPfS_S_iif_param_2,
	.param .u32 _Z14rmsnorm_kernelPfS_S_iif_param_3,
	.param .u32 _Z14rmsnorm_kernelPfS_S_iif_param_4,
	.param .f32 _Z14rmsnorm_kernelPfS_S_iif_param_5
)
{
	.reg .pred 	%p<4>;
	.reg .b32 	%r<14>;
	.reg .b32 	%f<6>;
	.reg .b64 	%rd<12>;

	ld.param.u64 	%rd1, [_Z14rmsnorm_kernelPfS_S_iif_param_0];
	ld.param.u64 	%rd2, [_Z14rmsnorm_kernelPfS_S_iif_param_1];
	ld.param.u64 	%rd3, [_Z14rmsnorm_kernelPfS_S_iif_param_2];
	ld.param.u32 	%r3, [_Z14rmsnorm_kernelPfS_S_iif_param_3];
	ld.param.u32 	%r4, [_Z14rmsnorm_kernelPfS_S_iif_param_4];
	mov.u32 	%r1, %tid.y;
	mov.u32 	%r6, %tid.x;
	mad.lo.s32 	%r2, %r3, %r1, %r6;
	mov.u32 	%r7, %ctaid.x;
	shl.b32 	%r8, %r7, 4;
	add.s32 	%r9, %r8, %r6;
	mov.u32 	%r10, %ctaid.y;
	shl.b32 	%r11, %r10, 4;
	add.s32 	%r12, %r11, %r1;
	setp.ge.s32 	%p1, %r9, %r3;
	setp.ge.s32 	%p2, %r12, %r4;
	or.pred  	%p3, %p1, %p2;
	@%p3 bra 	$L__BB1_2;
	cvta.to.global.u64 	%rd4, %rd1;
	cvta.to.global.u64 	%rd5, %rd3;
	cvta.to.global.u64 	%rd6, %rd2;
	mul.wide.s32 	%rd7, %r2, 4;
	add.s64 	%rd8, %rd4, %rd7;
	ld.global.f32 	%f1, [%rd8];
	mul.wide.u32 	%rd9, %r1, 4;
	add.s64 	%rd10, %rd5, %rd9;
	ld.global.f32 	%f2, [%rd10];
	div.rn.f32 	%f3, %f1, %f2;
	add.s64 	%rd11, %rd6, %rd7;
	ld.global.f32 	%f4, [%rd11];
	mul.f32 	%f5, %f3, %f4;
	st.global.f32 	[%rd8], %f5;
$L__BB1_2:
	ret;

}


// ===== COMPILED SASS (sm_100) =====

	.target	sm_100

	.elftype	@"ET_EXEC"


//--------------------- .note.nv.tkinfo           --------------------------
	.section	.note.nv.tkinfo,"",@"SHT_NOTE"
	.sectionflags	@"SHF_NOTE_NV_TKINFO"
	.tkinfo
        /*0018*/ 	.word	0x00000002
        /*0030*/ 	.string	""
        /*0030*/ 	.string	"ptxas"
        /*0030*/ 	.string	"Cuda compilation tools, release 13.0, V13.0.88"
        /*0030*/ 	.string	"Build cuda_13.0.r13.0/compiler.36424714_0"
        /*0030*/ 	.string	"-arch sm_100 -m 64 "



//--------------------- .note.nv.cuinfo           --------------------------
	.section	.note.nv.cuinfo,"",@"SHT_NOTE"
	.sectionflags	@"SHF_NOTE_NV_CUINFO"
        /*0018*/ 	.short	0x0002
        /*001a*/ 	.short	0x0064
        /*001c*/ 	.short	0x0082
	.zero		2


//--------------------- .nv.info                  --------------------------
	.section	.nv.info,"",@"SHT_CUDA_INFO"
	.align	4


	//----- nvinfo : EIATTR_REGCOUNT
	.align		4
        /*0000*/ 	.byte	0x04, 0x2f
        /*0002*/ 	.short	(.L_1 - .L_0)
	.align		4
.L_0:
        /*0004*/ 	.word	index@(_Z10reduce_rmsPfS_if)
        /*0008*/ 	.word	0x0000001c


	//----- nvinfo : EIATTR_FRAME_SIZE
	.align		4
.L_1:
        /*000c*/ 	.byte	0x04, 0x11
        /*000e*/ 	.short	(.L_3 - .L_2)
	.align		4
.L_2:
        /*0010*/ 	.word	index@($__internal_2_$__cuda_sm3x_div_rn_noftz_f32_slowpath)
        /*0014*/ 	.word	0x00000000


	//----- nvinfo : EIATTR_FRAME_SIZE
	.align		4
.L_3:
        /*0018*/ 	.byte	0x04, 0x11
        /*001a*/ 	.short	(.L_5 - .L_4)
	.align		4
.L_4:
        /*001c*/ 	.word	index@($__internal_1_$__cuda_sm20_sqrt_rn_f32_slowpath)
        /*0020*/ 	.word	0x00000000


	//----- nvinfo : EIATTR_FRAME_SIZE
	.align		4
.L_5:
        /*0024*/ 	.byte	0x04, 0x11
        /*0026*/ 	.short	(.L_7 - .L_6)
	.align		4
.L_6:
        /*0028*/ 	.word	index@(_Z10reduce_rmsPfS_if)
        /*002c*/ 	.word	0x00000000


	//----- nvinfo : EIATTR_REGCOUNT
	.align		4
.L_7:
        /*0030*/ 	.byte	0x04, 0x2f
        /*0032*/ 	.short	(.L_9 - .L_8)
	.align		4
.L_8:
        /*0034*/ 	.word	index@(_Z14rmsnorm_kernelPfS_S_iif)
        /*0038*/ 	.word	0x00000012


	//----- nvinfo : EIATTR_FRAME_SIZE
	.align		4
.L_9:
        /*003c*/ 	.byte	0x04, 0x11
        /*003e*/ 	.short	(.L_11 - .L_10)
	.align		4
.L_10:
        /*0040*/ 	.word	index@($__internal_0_$__cuda_sm3x_div_rn_noftz_f32_slowpath)
        /*0044*/ 	.word	0x00000000


	//----- nvinfo : EIATTR_FRAME_SIZE
	.align		4
.L_11:
        /*0048*/ 	.byte	0x04, 0x11
        /*004a*/ 	.short	(.L_13 - .L_12)
	.align		4
.L_12:
        /*004c*/ 	.word	index@(_Z14rmsnorm_kernelPfS_S_iif)
        /*0050*/ 	.word	0x00000000


	//----- nvinfo : EIATTR_MIN_STACK_SIZE
	.align		4
.L_13:
        /*0054*/ 	.byte	0x04, 0x12
        /*0056*/ 	.short	(.L_15 - .L_14)
	.align		4
.L_14:
        /*0058*/ 	.word	index@(_Z14rmsnorm_kernelPfS_S_iif)
        /*005c*/ 	.word	0x00000000


	//----- nvinfo : EIATTR_MIN_STACK_SIZE
	.align		4
.L_15:
        /*0060*/ 	.byte	0x04, 0x12
        /*0062*/ 	.short	(.L_17 - .L_16)
	.align		4
.L_16:
        /*0064*/ 	.word	index@(_Z10reduce_rmsPfS_if)
        /*0068*/ 	.word	0x00000000
.L_17:


//--------------------- .nv.compat                --------------------------
	.section	.nv.compat,"",@"SHT_CUDA_COMPAT_INFO"
	.align	4
        /*0000*/ 	.byte	0x02, 0x09, 0x00, 0x00, 0x02, 0x02, 0x01, 0x00, 0x02, 0x05, 0x05, 0x00, 0x03, 0x07, 0x01, 0x01
        /*0010*/ 	.byte	0x02, 0x03, 0x00, 0x00, 0x02, 0x06, 0x01, 0x00, 0x04, 0x0b, 0x08, 0x00, 0x01, 0x00, 0x00, 0x00
        /*0020*/ 	.byte	0x00, 0x00, 0x00, 0x00


//--------------------- .nv.info._Z14rmsnorm_kernelPfS_S_iif --------------------------
	.section	.nv.info._Z14rmsnorm_kernelPfS_S_iif,"",@"SHT_CUDA_INFO"
	.sectionflags	@""
	.align	4


	//----- nvinfo : EIATTR_CUDA_API_VERSION
	.align		4
        /*0000*/ 	.byte	0x04, 0x37
        /*0002*/ 	.short	(.L_19 - .L_18)
.L_18:
        /*0004*/ 	.word	0x00000082


	//----- nvinfo : EIATTR_KPARAM_INFO
	.align		4
.L_19:
        /*0008*/ 	.byte	0x04, 0x17
        /*000a*/ 	.short	(.L_21 - .L_20)
.L_20:
        /*000c*/ 	.word	0x00000000
        /*0010*/ 	.short	0x0005
        /*0012*/ 	.short	0x0020
        /*0014*/ 	.byte	0x00, 0xf0, 0x11, 0x00


	//----- nvinfo : EIATTR_KPARAM_INFO
	.align		4
.L_21:
        /*0018*/ 	.byte	0x04, 0x17
        /*001a*/ 	.short	(.L_23 - .L_22)
.L_22:
        /*001c*/ 	.word	0x00000000
        /*0020*/ 	.short	0x0004
        /*0022*/ 	.short	0x001c
        /*0024*/ 	.byte	0x00, 0xf0, 0x11, 0x00


	//----- nvinfo : EIATTR_KPARAM_INFO
	.align		4
.L_23:
        /*0028*/ 	.byte	0x04, 0x17
        /*002a*/ 	.short	(.L_25 - .L_24)
.L_24:
        /*002c*/ 	.word	0x00000000
        /*0030*/ 	.short	0x0003
        /*0032*/ 	.short	0x0018
        /*0034*/ 	.byte	0x00, 0xf0, 0x11, 0x00


	//----- nvinfo : EIATTR_KPARAM_INFO
	.align		4
.L_25:
        /*0038*/ 	.byte	0x04, 0x17
        /*003a*/ 	.short	(.L_27 - .L_26)
.L_26:
        /*003c*/ 	.word	0x00000000
        /*0040*/ 	.short	0x0002
        /*0042*/ 	.short	0x0010
        /*0044*/ 	.byte	0x00, 0xf5, 0x21, 0x00


	//----- nvinfo : EIATTR_KPARAM_INFO
	.align		4
.L_27:
        /*0048*/ 	.byte	0x04, 0x17
        /*004a*/ 	.short	(.L_29 - .L_28)
.L_28:
        /*004c*/ 	.word	0x00000000
        /*0050*/ 	.short	0x0001
        /*0052*/ 	.short	0x0008
        /*0054*/ 	.byte	0x00, 0xf5, 0x21, 0x00


	//----- nvinfo : EIATTR_KPARAM_INFO
	.align		4
.L_29:
        /*0058*/ 	.byte	0x04, 0x17
        /*005a*/ 	.short	(.L_31 - .L_30)
.L_30:
        /*005c*/ 	.word	0x00000000
        /*0060*/ 	.short	0x0000
        /*0062*/ 	.short	0x0000
        /*0064*/ 	.byte	0x00, 0xf5, 0x21, 0x00


	//----- nvinfo : EIATTR_SPARSE_MMA_MASK
	.align		4
.L_31:
        /*0068*/ 	.byte	0x03, 0x50
        /*006a*/ 	.short	0x0000


	//----- nvinfo : EIATTR_MAXREG_COUNT
	.align		4
        /*006c*/ 	.byte	0x03, 0x1b
        /*006e*/ 	.short	0x00ff


	//----- nvinfo : EIATTR_MERCURY_ISA_VERSION
	.align		4
        /*0070*/ 	.byte	0x03, 0x5f
        /*0072*/ 	.short	0x0101


	//----- nvinfo : EIATTR_VRC_CTA_INIT_COUNT
	.align		4
        /*0074*/ 	.byte	0x02, 0x4a
	.zero		1
	.zero		1


	//----- nvinfo : EIATTR_EXIT_INSTR_OFFSETS
	.align		4
        /*0078*/ 	.byte	0x04, 0x1c
        /*007a*/ 	.short	(.L_33 - .L_32)


	//   ....[0]....
.L_32:
        /*007c*/ 	.word	0x000000b0


	//   ....[1]....
        /*0080*/ 	.word	0x00000250


	//----- nvinfo : EIATTR_CRS_STACK_SIZE
	.align		4
.L_33:
        /*0084*/ 	.byte	0x04, 0x1e
        /*0086*/ 	.short	(.L_35 - .L_34)
.L_34:
        /*0088*/ 	.word	0x00000000


	//----- nvinfo : EIATTR_CBANK_PARAM_SIZE
	.align		4
.L_35:
        /*008c*/ 	.byte	0x03, 0x19
        /*008e*/ 	.short	0x0024


	//----- nvinfo : EIATTR_PARAM_CBANK
	.align		4
        /*0090*/ 	.byte	0x04, 0x0a
        /*0092*/ 	.short	(.L_37 - .L_36)
	.align		4
.L_36:
        /*0094*/ 	.word	index@(.nv.constant0._Z14rmsnorm_kernelPfS_S_iif)
        /*0098*/ 	.short	0x0380
        /*009a*/ 	.short	0x0024


	//----- nvinfo : EIATTR_SW_WAR
	.align		4
.L_37:
        /*009c*/ 	.byte	0x04, 0x36
        /*009e*/ 	.short	(.L_39 - .L_38)
.L_38:
        /*00a0*/ 	.word	0x00000008
.L_39:


//--------------------- .nv.info._Z10reduce_rmsPfS_if --------------------------
	.section	.nv.info._Z10reduce_rmsPfS_if,"",@"SHT_CUDA_INFO"
	.sectionflags	@""
	.align	4


	//----- nvinfo : EIATTR_CUDA_API_VERSION
	.align		4
        /*0000*/ 	.byte	0x04, 0x37
        /*0002*/ 	.short	(.L_41 - .L_40)
.L_40:
        /*0004*/ 	.word	0x00000082


	//----- nvinfo : EIATTR_KPARAM_INFO
	.align		4
.L_41:
        /*0008*/ 	.byte	0x04, 0x17
        /*000a*/ 	.short	(.L_43 - .L_42)
.L_42:
        /*000c*/ 	.word	0x00000000
        /*0010*/ 	.short	0x0003
        /*0012*/ 	.short	0x0014
        /*0014*/ 	.byte	0x00, 0xf0, 0x11, 0x00


	//----- nvinfo : EIATTR_KPARAM_INFO
	.align		4
.L_43:
        /*0018*/ 	.byte	0x04, 0x17
        /*001a*/ 	.short	(.L_45 - .L_44)
.L_44:
        /*001c*/ 	.word	0x00000000
        /*0020*/ 	.short	0x0002
        /*0022*/ 	.short	0x0010
        /*0024*/ 	.byte	0x00, 0xf0, 0x11, 0x00


	//----- nvinfo : EIATTR_KPARAM_INFO
	.align		4
.L_45:
        /*0028*/ 	.byte	0x04, 0x17
        /*002a*/ 	.short	(.L_47 - .L_46)
.L_46:
        /*002c*/ 	.word	0x00000000
        /*0030*/ 	.short	0x0001
        /*0032*/ 	.short	0x0008
        /*0034*/ 	.byte	0x00, 0xf5, 0x21, 0x00


	//----- nvinfo : EIATTR_KPARAM_INFO
	.align		4
.L_47:
        /*0038*/ 	.byte	0x04, 0x17
        /*003a*/ 	.short	(.L_49 - .L_48)
.L_48:
        /*003c*/ 	.word	0x00000000
        /*0040*/ 	.short	0x0000
        /*0042*/ 	.short	0x0000
        /*0044*/ 	.byte	0x00, 0xf5, 0x21, 0x00


	//----- nvinfo : EIATTR_SPARSE_MMA_MASK
	.align		4
.L_49:
        /*0048*/ 	.byte	0x03, 0x50
        /*004a*/ 	.short	0x0000


	//----- nvinfo : EIATTR_MAXREG_COUNT
	.align		4
        /*004c*/ 	.byte	0x03, 0x1b
        /*004e*/ 	.short	0x00ff


	//----- nvinfo : EIATTR_NUM_BARRIERS
	.align		4
        /*0050*/ 	.byte	0x02, 0x4c
        /*0052*/ 	.byte	0x01
	.zero		1


	//----- nvinfo : EIATTR_MERCURY_ISA_VERSION
	.align		4
        /*0054*/ 	.byte	0x03, 0x5f
        /*0056*/ 	.short	0x0101


	//----- nvinfo : EIATTR_VRC_CTA_INIT_COUNT
	.align		4
        /*0058*/ 	.byte	0x02, 0x4a
	.zero		1
	.zero		1


	//----- nvinfo : EIATTR_EXIT_INSTR_OFFSETS
	.align		4
        /*005c*/ 	.byte	0x04, 0x1c
        /*005e*/ 	.short	(.L_51 - .L_50)


	//   ....[0]....
.L_50:
        /*0060*/ 	.word	0x00000c40


	//   ....[1]....
        /*0064*/ 	.word	0x00000e20


	//----- nvinfo : EIATTR_CRS_STACK_SIZE
	.align		4
.L_51:
        /*0068*/ 	.byte	0x04, 0x1e
        /*006a*/ 	.short	(.L_53 - .L_52)
.L_52:
        /*006c*/ 	.word	0x00000000


	//----- nvinfo : EIATTR_CBANK_PARAM_SIZE
	.align		4
.L_53:
        /*0070*/ 	.byte	0x03, 0x19
        /*0072*/ 	.short	0x0018


	//----- nvinfo : EIATTR_PARAM_CBANK
	.align		4
        /*0074*/ 	.byte	0x04, 0x0a
        /*0076*/ 	.short	(.L_55 - .L_54)
	.align		4
.L_54:
        /*0078*/ 	.word	index@(.nv.constant0._Z10reduce_rmsPfS_if)
        /*007c*/ 	.short	0x0380
        /*007e*/ 	.short	0x0018


	//----- nvinfo : EIATTR_SW_WAR
	.align		4
.L_55:
        /*0080*/ 	.byte	0x04, 0x36
        /*0082*/ 	.short	(.L_57 - .L_56)
.L_56:
        /*0084*/ 	.word	0x00000008
.L_57:


//--------------------- .nv.callgraph             --------------------------
	.section	.nv.callgraph,"",@"SHT_CUDA_CALLGRAPH"
	.align	4
	.sectionentsize	8
	.align		4
        /*0000*/ 	.word	0x00000000
	.align		4
        /*0004*/ 	.word	0xffffffff
	.align		4
        /*0008*/ 	.word	0x00000000
	.align		4
        /*000c*/ 	.word	0xfffffffe
	.align		4
        /*0010*/ 	.word	0x00000000
	.align		4
        /*0014*/ 	.word	0xfffffffd
	.align		4
        /*0018*/ 	.word	0x00000000
	.align		4
        /*001c*/ 	.word	0xfffffffc


//--------------------- .text._Z14rmsnorm_kernelPfS_S_iif --------------------------
	.section	.text._Z14rmsnorm_kernelPfS_S_iif,"ax",@progbits
	.align	128
        .global         _Z14rmsnorm_kernelPfS_S_iif
        .type           _Z14rmsnorm_kernelPfS_S_iif,@function
        .size           _Z14rmsnorm_kernelPfS_S_iif,(.L_x_37 - _Z14rmsnorm_kernelPfS_S_iif)
        .other          _Z14rmsnorm_kernelPfS_S_iif,@"STO_CUDA_ENTRY STV_DEFAULT"
_Z14rmsnorm_kernelPfS_S_iif:
.text._Z14rmsnorm_kernelPfS_S_iif:
[----:B------:R-:W-:Y:S01]  /*0000*/  LDC R1, c[0x0][0x37c] ;  /* 0x0000df00ff017b82 */ /* 0x000fe20000000800 */
[----:B------:R-:W0:Y:S01]  /*0010*/  S2R R3, SR_TID.Y ;  /* 0x0000000000037919 */ /* 0x000e220000002200 */
[----:B------:R-:W1:Y:S01]  /*0020*/  LDCU.64 UR4, c[0x0][0x398] ;  /* 0x00007300ff0477ac */ /* 0x000e620008000a00 */
[----:B------:R-:W0:Y:S01]  /*0030*/  S2R R2, SR_CTAID.Y ;  /* 0x0000000000027919 */ /* 0x000e220000002600 */
[----:B------:R-:W2:Y:S01]  /*0040*/  S2R R4, SR_TID.X ;  /* 0x0000000000047919 */ /* 0x000ea20000002100 */
[----:B------:R-:W3:Y:S01]  /*0050*/  S2R R5, SR_CTAID.X ;  /* 0x0000000000057919 */ /* 0x000ee20000002500 */
[----:B0-----:R-:W-:-:S05]  /*0060*/  IMAD R2, R2, 0x10, R3 ;  /* 0x0000001002027824 */ /* 0x001fca00078e0203 */
[----:B-1----:R-:W-:Y:S01]  /*0070*/  ISETP.GE.AND P0, PT, R2, UR5, PT ;  /* 0x0000000502007c0c */ /* 0x002fe2000bf06270 */
[--C-:B--2---:R-:W-:Y:S02]  /*0080*/  IMAD R2, R3, UR4, R4.reuse ;  /* 0x0000000403027c24 */ /* 0x104fe4000f8e0204 */
[----:B---3--:R-:W-:-:S05]  /*0090*/  IMAD R0, R5, 0x10, R4 ;  /* 0x0000001005007824 */ /* 0x008fca00078e0204 */
[----:B------:R-:W-:-:S13]  /*00a0*/  ISETP.GE.OR P0, PT, R0, UR4, P0 ;  /* 0x0000000400007c0c */ /* 0x000fda0008706670 */
[----:B------:R-:W-:Y:S05]  /*00b0*/  @P0 EXIT ;  /* 0x000000000000094d */ /* 0x000fea0003800000 */
[----:B------:R-:W0:Y:S01]  /*00c0*/  LDC.64 R6, c[0x0][0x390] ;  /* 0x0000e400ff067b82 */ /* 0x000e220000000a00 */
[----:B------:R-:W1:Y:S07]  /*00d0*/  LDCU.64 UR4, c[0x0][0x358] ;  /* 0x00006b00ff0477ac */ /* 0x000e6e0008000a00 */
[----:B------:R-:W2:Y:S01]  /*00e0*/  LDC.64 R4, c[0x0][0x380] ;  /* 0x0000e000ff047b82 */ /* 0x000ea20000000a00 */
[----:B0-----:R-:W-:-:S05]  /*00f0*/  IMAD.WIDE.U32 R6, R3, 0x4, R6 ;  /* 0x0000000403067825 */ /* 0x001fca00078e0006 */
[----:B-1----:R-:W3:Y:S01]  /*0100*/  LDG.E R3, desc[UR4][R6.64] ;  /* 0x0000000406037981 */ /* 0x002ee2000c1e1900 */
[----:B--2---:R-:W-:-:S05]  /*0110*/  IMAD.WIDE R4, R2, 0x4, R4 ;  /* 0x0000000402047825 */ /* 0x004fca00078e0204 */
[----:B------:R-:W2:Y:S01]  /*0120*/  LDG.E R0, desc[UR4][R4.64] ;  /* 0x0000000404007981 */ /* 0x000ea2000c1e1900 */
[----:B------:R-:W-:Y:S01]  /*0130*/  BSSY.RECONVERGENT B0, `(.L_x_0) ;  /* 0x000000c000007945 */ /* 0x000fe20003800200 */
[----:B---3--:R-:W0:Y:S08]  /*0140*/  MUFU.RCP R8, R3 ;  /* 0x0000000300087308 */ /* 0x008e300000001000 */
[----:B--2---:R-:W1:Y:S01]  /*0150*/  FCHK P0, R0, R3 ;  /* 0x0000000300007302 */ /* 0x004e620000000000 */
[----:B0-----:R-:W-:-:S04]  /*0160*/  FFMA R9, -R3, R8, 1 ;  /* 0x3f80000003097423 */ /* 0x001fc80000000108 */
[----:B------:R-:W-:-:S04]  /*0170*/  FFMA R9, R8, R9, R8 ;  /* 0x0000000908097223 */ /* 0x000fc80000000008 */
[----:B------:R-:W-:-:S04]  /*0180*/  FFMA R8, R0, R9, RZ ;  /* 0x0000000900087223 */ /* 0x000fc800000000ff */
[----:B------:R-:W-:-:S04]  /*0190*/  FFMA R10, -R3, R8, R0 ;  /* 0x00000008030a7223 */ /* 0x000fc80000000100 */
[----:B------:R-:W-:Y:S01]  /*01a0*/  FFMA R8, R9, R10, R8 ;  /* 0x0000000a09087223 */ /* 0x000fe20000000008 */
[----:B-1----:R-:W-:Y:S06]  /*01b0*/  @!P0 BRA `(.L_x_1) ;  /* 0x00000000000c8947 */ /* 0x002fec0003800000 */
[----:B------:R-:W-:-:S07]  /*01c0*/  MOV R6, 0x1e0 ;  /* 0x000001e000067802 */ /* 0x000fce0000000f00 */
[----:B------:R-:W-:Y:S05]  /*01d0*/  CALL.REL.NOINC `($__internal_0_$__cuda_sm3x_div_rn_noftz_f32_slowpath) ;  /* 0x0000000000207944 */ /* 0x000fea0003c00000 */
[----:B------:R-:W-:-:S07]  /*01e0*/  IMAD.MOV.U32 R8, RZ, RZ, R0 ;  /* 0x000000ffff087224 */ /* 0x000fce00078e0000 */
.L_x_1:
[----:B------:R-:W-:Y:S05]  /*01f0*/  BSYNC.RECONVERGENT B0 ;  /* 0x0000000000007941 */ /* 0x000fea0003800200 */
.L_x_0:
[----:B------:R-:W0:Y:S02]  /*0200*/  LDC.64 R6, c[0x0][0x388] ;  /* 0x0000e200ff067b82 */ /* 0x000e240000000a00 */
[----:B0-----:R-:W-:-:S06]  /*0210*/  IMAD.WIDE R2, R2, 0x4, R6 ;  /* 0x0000000402027825 */ /* 0x001fcc00078e0206 */
[----:B------:R-:W2:Y:S02]  /*0220*/  LDG.E R3, desc[UR4][R2.64] ;  /* 0x0000000402037981 */ /* 0x000ea4000c1e1900 */
[----:B--2---:R-:W-:-:S05]  /*0230*/  FMUL R7, R3, R8 ;  /* 0x0000000803077220 */ /* 0x004fca0000400000 */
[----:B------:R-:W-:Y:S01]  /*0240*/  STG.E desc[UR4][R4.64], R7 ;  /* 0x0000000704007986 */ /* 0x000fe2000c101904 */
[----:B------:R-:W-:Y:S05]  /*0250*/  EXIT ;  /* 0x000000000000794d */ /* 0x000fea0003800000 */
        .weak           $__internal_0_$__cuda_sm3x_div_rn_noftz_f32_slowpath
        .type           $__internal_0_$__cuda_sm3x_div_rn_noftz_f32_slowpath,@function
        .size           $__internal_0_$__cuda_sm3x_div_rn_noftz_f32_slowpath,(.L_x_37 - $__internal_0_$__cuda_sm3x_div_rn_noftz_f32_slowpath)
$__internal_0_$__cuda_sm3x_div_rn_noftz_f32_slowpath:
[--C-:B------:R-:W-:Y:S01]  /*0260*/  SHF.R.U32.HI R8, RZ, 0x17, R3.reuse ;  /* 0x00000017ff087819 */ /* 0x100fe20000011603 */
[----:B------:R-:W-:Y:S01]  /*0270*/  BSSY.RECONVERGENT B1, `(.L_x_2) ;  /* 0x0000064000017945 */ /* 0x000fe20003800200 */
[--C-:B------:R-:W-:Y:S01]  /*0280*/  SHF.R.U32.HI R7, RZ, 0x17, R0.reuse ;  /* 0x00000017ff077819 */ /* 0x100fe20000011600 */
[----:B------:R-:W-:Y:S01]  /*0290*/  IMAD.MOV.U32 R10, RZ, RZ, R0 ;  /* 0x000000ffff0a7224 */ /* 0x000fe200078e0000 */
[----:B------:R-:W-:Y:S01]  /*02a0*/  LOP3.LUT R9, R8, 0xff, RZ, 0xc0, !PT ;  /* 0x000000ff08097812 */ /* 0x000fe200078ec0ff */
[----:B------:R-:W-:Y:S01]  /*02b0*/  IMAD.MOV.U32 R11, RZ, RZ, R3 ;  /* 0x000000ffff0b7224 */ /* 0x000fe200078e0003 */
[----:B------:R-:W-:-:S03]  /*02c0*/  LOP3.LUT R8, R7, 0xff, RZ, 0xc0, !PT ;  /* 0x000000ff07087812 */ /* 0x000fc600078ec0ff */
[----:B------:R-:W-:Y:S02]  /*02d0*/  VIADD R13, R9, 0xffffffff ;  /* 0xffffffff090d7836 */ /* 0x000fe40000000000 */
[----:B------:R-:W-:-:S03]  /*02e0*/  VIADD R12, R8, 0xffffffff ;  /* 0xffffffff080c7836 */ /* 0x000fc60000000000 */
[----:B------:R-:W-:-:S04]  /*02f0*/  ISETP.GT.U32.AND P0, PT, R13, 0xfd, PT ;  /* 0x000000fd0d00780c */ /* 0x000fc80003f04070 */
[----:B------:R-:W-:-:S13]  /*0300*/  ISETP.GT.U32.OR P0, PT, R12, 0xfd, P0 ;  /* 0x000000fd0c00780c */ /* 0x000fda0000704470 */
[----:B------:R-:W-:Y:S01]  /*0310*/  @!P0 IMAD.MOV.U32 R7, RZ, RZ, RZ ;  /* 0x000000ffff078224 */ /* 0x000fe200078e00ff */
[----:B------:R-:W-:Y:S06]  /*0320*/  @!P0 BRA `(.L_x_3) ;  /* 0x00000000005c8947 */ /* 0x000fec0003800000 */
[----:B------:R-:W-:Y:S02]  /*0330*/  FSETP.GTU.FTZ.AND P0, PT, |R0|, +INF , PT ;  /* 0x7f8000000000780b */ /* 0x000fe40003f1c200 */
[----:B------:R-:W-:-:S04]  /*0340*/  FSETP.GTU.FTZ.AND P1, PT, |R3|, +INF , PT ;  /* 0x7f8000000300780b */ /* 0x000fc80003f3c200 */
[----:B------:R-:W-:-:S13]  /*0350*/  PLOP3.LUT P0, PT, P0, P1, PT, 0xf8, 0x8f ;  /* 0x00000000008f781c */ /* 0x000fda0000703f70 */
[----:B------:R-:W-:Y:S05]  /*0360*/  @P0 BRA `(.L_x_4) ;  /* 0x00000004004c0947 */ /* 0x000fea0003800000 */
[----:B------:R-:W-:-:S13]  /*0370*/  LOP3.LUT P0, RZ, R11, 0x7fffffff, R10, 0xc8, !PT ;  /* 0x7fffffff0bff7812 */ /* 0x000fda000780c80a */
[----:B------:R-:W-:Y:S05]  /*0380*/  @!P0 BRA `(.L_x_5) ;  /* 0x00000004003c8947 */ /* 0x000fea0003800000 */
[C---:B------:R-:W-:Y:S02]  /*0390*/  FSETP.NEU.FTZ.AND P2, PT, |R0|.reuse, +INF , PT ;  /* 0x7f8000000000780b */ /* 0x040fe40003f5d200 */
[----:B------:R-:W-:Y:S02]  /*03a0*/  FSETP.NEU.FTZ.AND P1, PT, |R3|, +INF , PT ;  /* 0x7f8000000300780b */ /* 0x000fe40003f3d200 */
[----:B------:R-:W-:-:S11]  /*03b0*/  FSETP.NEU.FTZ.AND P0, PT, |R0|, +INF , PT ;  /* 0x7f8000000000780b */ /* 0x000fd60003f1d200 */
[----:B------:R-:W-:Y:S05]  /*03c0*/  @!P1 BRA !P2, `(.L_x_5) ;  /* 0x00000004002c9947 */ /* 0x000fea0005000000 */
[----:B------:R-:W-:-:S04]  /*03d0*/  LOP3.LUT P2, RZ, R10, 0x7fffffff, RZ, 0xc0, !PT ;  /* 0x7fffffff0aff7812 */ /* 0x000fc8000784c0ff */
[----:B------:R-:W-:-:S13]  /*03e0*/  PLOP3.LUT P1, PT, P1, P2, PT, 0x2f, 0xf2 ;  /* 0x0000000000f2781c */ /* 0x000fda0000f24577 */
[----:B------:R-:W-:Y:S05]  /*03f0*/  @P1 BRA `(.L_x_6) ;  /* 0x0000000400181947 */ /* 0x000fea0003800000 */
[----:B------:R-:W-:-:S04]  /*0400*/  LOP3.LUT P1, RZ, R11, 0x7fffffff, RZ, 0xc0, !PT ;  /* 0x7fffffff0bff7812 */ /* 0x000fc8000782c0ff */
[----:B------:R-:W-:-:S13]  /*0410*/  PLOP3.LUT P0, PT, P0, P1, PT, 0x2f, 0xf2 ;  /* 0x0000000000f2781c */ /* 0x000fda0000702577 */
[----:B------:R-:W-:Y:S05]  /*0420*/  @P0 BRA `(.L_x_7) ;  /* 0x0000000400000947 */ /* 0x000fea0003800000 */
[----:B------:R-:W-:Y:S02]  /*0430*/  ISETP.GE.AND P0, PT, R12, RZ, PT ;  /* 0x000000ff0c00720c */ /* 0x000fe40003f06270 */
[----:B------:R-:W-:-:S11]  /*0440*/  ISETP.GE.AND P1, PT, R13, RZ, PT ;  /* 0x000000ff0d00720c */ /* 0x000fd60003f26270 */
[----:B------:R-:W-:Y:S02]  /*0450*/  @P0 IMAD.MOV.U32 R7, RZ, RZ, RZ ;  /* 0x000000ffff070224 */ /* 0x000fe400078e00ff */
[----:B------:R-:W-:Y:S01]  /*0460*/  @!P0 FFMA R10, R0, 1.84467440737095516160e+19, RZ ;  /* 0x5f800000000a8823 */ /* 0x000fe200000000ff */
[----:B------:R-:W-:Y:S02]  /*0470*/  @!P0 IMAD.MOV.U32 R7, RZ, RZ, -0x40 ;  /* 0xffffffc0ff078424 */ /* 0x000fe400078e00ff */
[----:B------:R-:W-:Y:S02]  /*0480*/  @!P1 FFMA R11, R3, 1.84467440737095516160e+19, RZ ;  /* 0x5f800000030b9823 */ /* 0x000fe400000000ff */
[----:B------:R-:W-:-:S07]  /*0490*/  @!P1 VIADD R7, R7, 0x40 ;  /* 0x0000004007079836 */ /* 0x000fce0000000000 */
.L_x_3:
[----:B------:R-:W-:Y:S01]  /*04a0*/  LEA R0, R9, 0xc0800000, 0x17 ;  /* 0xc080000009007811 */ /* 0x000fe200078eb8ff */
[----:B------:R-:W-:Y:S01]  /*04b0*/  VIADD R8, R8, 0xffffff81 ;  /* 0xffffff8108087836 */ /* 0x000fe20000000000 */
[----:B------:R-:W-:Y:S03]  /*04c0*/  BSSY.RECONVERGENT B2, `(.L_x_8) ;  /* 0x0000035000027945 */ /* 0x000fe60003800200 */
[----:B------:R-:W-:Y:S02]  /*04d0*/  IMAD.IADD R11, R11, 0x1, -R0 ;  /* 0x000000010b0b7824 */ /* 0x000fe400078e0a00 */
[C---:B------:R-:W-:Y:S01]  /*04e0*/  IMAD R0, R8.reuse, -0x800000, R10 ;  /* 0xff80000008007824 */ /* 0x040fe200078e020a */
[----:B------:R-:W-:Y:S01]  /*04f0*/  IADD3 R8, PT, PT, R8, 0x7f, -R9 ;  /* 0x0000007f08087810 */ /* 0x000fe20007ffe809 */
[----:B------:R-:W0:Y:S01]  /*0500*/  MUFU.RCP R3, R11 ;  /* 0x0000000b00037308 */ /* 0x000e220000001000 */
[----:B------:R-:W-:-:S03]  /*0510*/  FADD.FTZ R13, -R11, -RZ ;  /* 0x800000ff0b0d7221 */ /* 0x000fc60000010100 */
[----:B------:R-:W-:Y:S02]  /*0520*/  IMAD.IADD R8, R8, 0x1, R7 ;  /* 0x0000000108087824 */ /* 0x000fe400078e0207 */
[----:B0-----:R-:W-:-:S04]  /*0530*/  FFMA R12, R3, R13, 1 ;  /* 0x3f800000030c7423 */ /* 0x001fc8000000000d */
[----:B------:R-:W-:-:S04]  /*0540*/  FFMA R12, R3, R12, R3 ;  /* 0x0000000c030c7223 */ /* 0x000fc80000000003 */
[----:B------:R-:W-:-:S04]  /*0550*/  FFMA R3, R0, R12, RZ ;  /* 0x0000000c00037223 */ /* 0x000fc800000000ff */
[----:B------:R-:W-:-:S04]  /*0560*/  FFMA R10, R13, R3, R0 ;  /* 0x000000030d0a7223 */ /* 0x000fc80000000000 */
[----:B------:R-:W-:-:S04]  /*0570*/  FFMA R15, R12, R10, R3 ;  /* 0x0000000a0c0f7223 */ /* 0x000fc80000000003 */
[----:B------:R-:W-:-:S04]  /*0580*/  FFMA R10, R13, R15, R0 ;  /* 0x0000000f0d0a7223 */ /* 0x000fc80000000000 */
[----:B------:R-:W-:-:S05]  /*0590*/  FFMA R0, R12, R10, R15 ;  /* 0x0000000a0c007223 */ /* 0x000fca000000000f */
[----:B------:R-:W-:-:S04]  /*05a0*/  SHF.R.U32.HI R3, RZ, 0x17, R0 ;  /* 0x00000017ff037819 */ /* 0x000fc80000011600 */
[----:B------:R-:W-:-:S05]  /*05b0*/  LOP3.LUT R3, R3, 0xff, RZ, 0xc0, !PT ;  /* 0x000000ff03037812 */ /* 0x000fca00078ec0ff */
[----:B------:R-:W-:-:S04]  /*05c0*/  IMAD.IADD R9, R3, 0x1, R8 ;  /* 0x0000000103097824 */ /* 0x000fc800078e0208 */
[----:B------:R-:W-:-:S05]  /*05d0*/  VIADD R3, R9, 0xffffffff ;  /* 0xffffffff09037836 */ /* 0x000fca0000000000 */
[----:B------:R-:W-:-:S13]  /*05e0*/  ISETP.GE.U32.AND P0, PT, R3, 0xfe, PT ;  /* 0x000000fe0300780c */ /* 0x000fda0003f06070 */
[----:B------:R-:W-:Y:S05]  /*05f0*/  @!P0 BRA `(.L_x_9) ;  /* 0x0000000000808947 */ /* 0x000fea0003800000 */
[----:B------:R-:W-:-:S13]  /*0600*/  ISETP.GT.AND P0, PT, R9, 0xfe, PT ;  /* 0x000000fe0900780c */ /* 0x000fda0003f04270 */
[----:B------:R-:W-:Y:S05]  /*0610*/  @P0 BRA `(.L_x_10) ;  /* 0x00000000006c0947 */ /* 0x000fea0003800000 */
[----:B------:R-:W-:-:S13]  /*0620*/  ISETP.GE.AND P0, PT, R9, 0x1, PT ;  /* 0x000000010900780c */ /* 0x000fda0003f06270 */
[----:B------:R-:W-:Y:S05]  /*0630*/  @P0 BRA `(.L_x_11) ;  /* 0x0000000000740947 */ /* 0x000fea0003800000 */
[----:B------:R-:W-:Y:S02]  /*0640*/  ISETP.GE.AND P0, PT, R9, -0x18, PT ;  /* 0xffffffe80900780c */ /* 0x000fe40003f06270 */
[----:B------:R-:W-:-:S11]  /*0650*/  LOP3.LUT R0, R0, 0x80000000, RZ, 0xc0, !PT ;  /* 0x8000000000007812 */ /* 0x000fd600078ec0ff */
[----:B------:R-:W-:Y:S05]  /*0660*/  @!P0 BRA `(.L_x_11) ;  /* 0x0000000000688947 */ /* 0x000fea0003800000 */
[CCC-:B------:R-:W-:Y:S01]  /*0670*/  FFMA.RZ R3, R12.reuse, R10.reuse, R15.reuse ;  /* 0x0000000a0c037223 */ /* 0x1c0fe2000000c00f */
[CCC-:B------:R-:W-:Y:S01]  /*0680*/  FFMA.RM R8, R12.reuse, R10.reuse, R15.reuse ;  /* 0x0000000a0c087223 */ /* 0x1c0fe2000000400f */
[C---:B------:R-:W-:Y:S02]  /*0690*/  ISETP.NE.AND P2, PT, R9.reuse, RZ, PT ;  /* 0x000000ff0900720c */ /* 0x040fe40003f45270 */
[----:B------:R-:W-:Y:S02]  /*06a0*/  ISETP.NE.AND P1, PT, R9, RZ, PT ;  /* 0x000000ff0900720c */ /* 0x000fe40003f25270 */
[----:B------:R-:W-:Y:S01]  /*06b0*/  LOP3.LUT R7, R3, 0x7fffff, RZ, 0xc0, !PT ;  /* 0x007fffff03077812 */ /* 0x000fe200078ec0ff */
[----:B------:R-:W-:Y:S01]  /*06c0*/  FFMA.RP R3, R12, R10, R15 ;  /* 0x0000000a0c037223 */ /* 0x000fe2000000800f */
[----:B------:R-:W-:Y:S02]  /*06d0*/  VIADD R10, R9, 0x20 ;  /* 0x00000020090a7836 */ /* 0x000fe40000000000 */
[----:B------:R-:W-:Y:S01]  /*06e0*/  LOP3.LUT R7, R7, 0x800000, RZ, 0xfc, !PT ;  /* 0x0080000007077812 */ /* 0x000fe200078efcff */
[----:B------:R-:W-:Y:S01]  /*06f0*/  IMAD.MOV R9, RZ, RZ, -R9 ;  /* 0x000000ffff097224 */ /* 0x000fe200078e0a09 */
[----:B------:R-:W-:-:S02]  /*0700*/  FSETP.NEU.FTZ.AND P0, PT, R3, R8, PT ;  /* 0x000000080300720b */ /* 0x000fc40003f1d000 */
[----:B------:R-:W-:Y:S02]  /*0710*/  SHF.L.U32 R10, R7, R10, RZ ;  /* 0x0000000a070a7219 */ /* 0x000fe400000006ff */
[----:B------:R-:W-:Y:S02]  /*0720*/  SEL R8, R9, RZ, P2 ;  /* 0x000000ff09087207 */ /* 0x000fe40001000000 */
[----:B------:R-:W-:Y:S02]  /*0730*/  ISETP.NE.AND P1, PT, R10, RZ, P1 ;  /* 0x000000ff0a00720c */ /* 0x000fe40000f25270 */
[----:B------:R-:W-:Y:S02]  /*0740*/  SHF.R.U32.HI R8, RZ, R8, R7 ;  /* 0x00000008ff087219 */ /* 0x000fe40000011607 */
[----:B------:R-:W-:Y:S02]  /*0750*/  PLOP3.LUT P0, PT, P0, P1, PT, 0xf8, 0x8f ;  /* 0x00000000008f781c */ /* 0x000fe40000703f70 */
[----:B------:R-:W-:-:S02]  /*0760*/  SHF.R.U32.HI R10, RZ, 0x1, R8 ;  /* 0x00000001ff0a7819 */ /* 0x000fc40000011608 */
[----:B------:R-:W-:-:S04]  /*0770*/  SEL R3, RZ, 0x1, !P0 ;  /* 0x00000001ff037807 */ /* 0x000fc80004000000 */
[----:B------:R-:W-:-:S04]  /*0780*/  LOP3.LUT R3, R3, 0x1, R10, 0xf8, !PT ;  /* 0x0000000103037812 */ /* 0x000fc800078ef80a */
[----:B------:R-:W-:-:S05]  /*0790*/  LOP3.LUT R3, R3, R8, RZ, 0xc0, !PT ;  /* 0x0000000803037212 */ /* 0x000fca00078ec0ff */
[----:B------:R-:W-:-:S05]  /*07a0*/  IMAD.IADD R3, R10, 0x1, R3 ;  /* 0x000000010a037824 */ /* 0x000fca00078e0203 */
[----:B------:R-:W-:Y:S01]  /*07b0*/  LOP3.LUT R0, R3, R0, RZ, 0xfc, !PT ;  /* 0x0000000003007212 */ /* 0x000fe200078efcff */
[----:B------:R-:W-:Y:S06]  /*07c0*/  BRA `(.L_x_11) ;  /* 0x0000000000107947 */ /* 0x000fec0003800000 */
.L_x_10:
[----:B------:R-:W-:-:S04]  /*07d0*/  LOP3.LUT R0, R0, 0x80000000, RZ, 0xc0, !PT ;  /* 0x8000000000007812 */ /* 0x000fc800078ec0ff */
[----:B------:R-:W-:Y:S01]  /*07e0*/  LOP3.LUT R0, R0, 0x7f800000, RZ, 0xfc, !PT ;  /* 0x7f80000000007812 */ /* 0x000fe200078efcff */
[----:B------:R-:W-:Y:S06]  /*07f0*/  BRA `(.L_x_11) ;  /* 0x0000000000047947 */ /* 0x000fec0003800000 */
.L_x_9:
[----:B------:R-:W-:-:S07]  /*0800*/  IMAD R0, R8, 0x800000, R0 ;  /* 0x0080000008007824 */ /* 0x000fce00078e0200 */
.L_x_11:
[----:B------:R-:W-:Y:S05]  /*0810*/  BSYNC.RECONVERGENT B2 ;  /* 0x0000000000027941 */ /* 0x000fea0003800200 */
.L_x_8:
[----:B------:R-:W-:Y:S05]  /*0820*/  BRA `(.L_x_12) ;  /* 0x0000000000207947 */ /* 0x000fea0003800000 */
.L_x_7:
[----:B------:R-:W-:-:S04]  /*0830*/  LOP3.LUT R0, R11, 0x80000000, R10, 0x48, !PT ;  /* 0x800000000b007812 */ /* 0x000fc800078e480a */
[----:B------:R-:W-:Y:S01]  /*0840*/  LOP3.LUT R0, R0, 0x7f800000, RZ, 0xfc, !PT ;  /* 0x7f80000000007812 */ /* 0x000fe200078efcff */
[----:B------:R-:W-:Y:S06]  /*0850*/  BRA `(.L_x_12) ;  /* 0x0000000000147947 */ /* 0x000fec0003800000 */
.L_x_6:
[----:B------:R-:W-:Y:S01]  /*0860*/  LOP3.LUT R0, R11, 0x80000000, R10, 0x48, !PT ;  /* 0x800000000b007812 */ /* 0x000fe200078e480a */
[----:B------:R-:W-:Y:S06]  /*0870*/  BRA `(.L_x_12) ;  /* 0x00000000000c7947 */ /* 0x000fec0003800000 */
.L_x_5:
[----:B------:R-:W0:Y:S01]  /*0880*/  MUFU.RSQ R0, -QNAN ;  /* 0xffc0000000007908 */ /* 0x000e220000001400 */
[----:B------:R-:W-:Y:S05]  /*0890*/  BRA `(.L_x_12) ;  /* 0x0000000000047947 */ /* 0x000fea0003800000 */
.L_x_4:
[----:B------:R-:W-:-:S07]  /*08a0*/  FADD.FTZ R0, R0, R3 ;  /* 0x0000000300007221 */ /* 0x000fce0000010000 */
.L_x_12:
[----:B------:R-:W-:Y:S05]  /*08b0*/  BSYNC.RECONVERGENT B1 ;  /* 0x0000000000017941 */ /* 0x000fea0003800200 */
.L_x_2:
[----:B------:R-:W-:-:S04]  /*08c0*/  IMAD.MOV.U32 R7, RZ, RZ, 0x0 ;  /* 0x00000000ff077424 */ /* 0x000fc800078e00ff */
[----:B0-----:R-:W-:Y:S05]  /*08d0*/  RET.REL.NODEC R6 `(_Z14rmsnorm_kernelPfS_S_iif) ;  /* 0xfffffff406c87950 */ /* 0x001fea0003c3ffff */
.L_x_13:
[----:B------:R-:W-:-:S00]  /*08e0*/  BRA `(.L_x_13) ;  /* 0xfffffffc00fc7947 */ /* 0x000fc0000383ffff */
[----:B------:R-:W-:-:S00]  /*08f0*/  NOP ;  /* 0x0000000000007918 */ /* 0x000fc00000000000 */
        /* <DEDUP_REMOVED lines=8> */
.L_x_37:


//--------------------- .text._Z10reduce_rmsPfS_if --------------------------
	.section	.text._Z10reduce_rmsPfS_if,"ax",@progbits
	.align	128
        .global         _Z10reduce_rmsPfS_if
        .type           _Z10reduce_rmsPfS_if,@function
        .size           _Z10reduce_rmsPfS_if,(.L_x_39 - _Z10reduce_rmsPfS_if)
        .other          _Z10reduce_rmsPfS_if,@"STO_CUDA_ENTRY STV_DEFAULT"
_Z10reduce_rmsPfS_if:
.text._Z10reduce_rmsPfS_if:
[----:B------:R-:W-:Y:S01]  /*0000*/  LDC R1, c[0x0][0x37c] ;  /* 0x0000df00ff017b82 */ /* 0x000fe20000000800 */
[----:B------:R-:W0:Y:S01]  /*0010*/  LDCU UR6, c[0x0][0x390] ;  /* 0x00007200ff0677ac */ /* 0x000e220008000800 */
[----:B------:R-:W1:Y:S01]  /*0020*/  S2R R0, SR_TID.Y ;  /* 0x0000000000007919 */ /* 0x000e620000002200 */
[----:B------:R-:W-:Y:S01]  /*0030*/  IMAD.MOV.U32 R6, RZ, RZ, RZ ;  /* 0x000000ffff067224 */ /* 0x000fe200078e00ff */
[----:B------:R-:W2:Y:S01]  /*0040*/  LDCU.64 UR10, c[0x0][0x358] ;  /* 0x00006b00ff0a77ac */ /* 0x000ea20008000a00 */
[----:B------:R-:W3:Y:S01]  /*0050*/  S2R R5, SR_TID.X ;  /* 0x0000000000057919 */ /* 0x000ee20000002100 */
[----:B0-----:R-:W-:-:S09]  /*0060*/  UISETP.GE.AND UP0, UPT, UR6, 0x1, UPT ;  /* 0x000000010600788c */ /* 0x001fd2000bf06270 */
[----:B--2---:R-:W-:Y:S05]  /*0070*/  BRA.U !UP0, `(.L_x_14) ;  /* 0x00000009086c7547 */ /* 0x004fea000b800000 */
[----:B------:R-:W0:Y:S01]  /*0080*/  LDC.64 R2, c[0x0][0x380] ;  /* 0x0000e000ff027b82 */ /* 0x000e220000000a00 */
[----:B------:R-:W-:Y:S02]  /*0090*/  UISETP.GE.U32.AND UP1, UPT, UR6, 0xf1, UPT ;  /* 0x000000f10600788c */ /* 0x000fe4000bf26070 */
[----:B-1-3--:R-:W-:Y:S01]  /*00a0*/  IMAD R7, R0, UR6, R5 ;  /* 0x0000000600077c24 */ /* 0x00afe2000f8e0205 */
[----:B------:R-:W-:Y:S01]  /*00b0*/  UIADD3 UR4, UPT, UPT, UR6, 0xf, URZ ;  /* 0x0000000f06047890 */ /* 0x000fe2000fffe0ff */
[----:B------:R-:W-:-:S03]  /*00c0*/  IMAD.MOV.U32 R6, RZ, RZ, RZ ;  /* 0x000000ffff067224 */ /* 0x000fc600078e00ff */
[----:B------:R-:W-:Y:S01]  /*00d0*/  USHF.R.U32.HI UR5, URZ, 0x4, UR4 ;  /* 0x00000004ff057899 */ /* 0x000fe20008011604 */
[----:B------:R-:W1:Y:S02]  /*00e0*/  LDC R4, c[0x0][0x360] ;  /* 0x0000d800ff047b82 */ /* 0x000e640000000800 */
[----:B------:R-:W-:Y:S01]  /*00f0*/  UMOV UR4, URZ ;  /* 0x000000ff00047c82 */ /* 0x000fe20008000000 */
[----:B------:R-:W-:-:S04]  /*0100*/  ULOP3.LUT UR7, UR5, 0xf, URZ, 0xc0, !UPT ;  /* 0x0000000f05077892 */ /* 0x000fc8000f8ec0ff */
[----:B------:R-:W-:Y:S01]  /*0110*/  UISETP.NE.AND UP0, UPT, UR7, URZ, UPT ;  /* 0x000000ff0700728c */ /* 0x000fe2000bf05270 */
[----:B0-----:R-:W-:Y:S01]  /*0120*/  IMAD.WIDE R2, R7, 0x4, R2 ;  /* 0x0000000407027825 */ /* 0x001fe200078e0202 */
[----:B------:R-:W-:Y:S09]  /*0130*/  BRA.U !UP1, `(.L_x_15) ;  /* 0x0000000509207547 */ /* 0x000ff2000b800000 */
[----:B------:R-:W-:Y:S01]  /*0140*/  ULOP3.LUT UR4, UR5, 0x7fffff0, URZ, 0xc0, !UPT ;  /* 0x07fffff005047892 */ /* 0x000fe2000f8ec0ff */
[----:B------:R-:W-:Y:S01]  /*0150*/  IMAD.MOV.U32 R6, RZ, RZ, RZ ;  /* 0x000000ffff067224 */ /* 0x000fe200078e00ff */
[----:B------:R-:W-:Y:S01]  /*0160*/  MOV R7, R5 ;  /* 0x0000000500077202 */ /* 0x000fe20000000f00 */
[----:B------:R-:W0:Y:S01]  /*0170*/  LDCU UR6, c[0x0][0x390] ;  /* 0x00007200ff0677ac */ /* 0x000e220008000800 */
[----:B------:R-:W-:-:S12]  /*0180*/  UIADD3 UR8, UPT, UPT, -UR4, URZ, URZ ;  /* 0x000000ff04087290 */ /* 0x000fd8000fffe1ff */
.L_x_16:
[----:B0-----:R-:W-:Y:S01]  /*0190*/  ISETP.GE.U32.AND P2, PT, R7, UR6, PT ;  /* 0x0000000607007c0c */ /* 0x001fe2000bf46070 */
[----:B-1----:R-:W-:-:S05]  /*01a0*/  IMAD.IADD R11, R4, 0x1, R7 ;  /* 0x00000001040b7824 */ /* 0x002fca00078e0207 */
[----:B------:R-:W-:-:S07]  /*01b0*/  ISETP.GE.U32.AND P1, PT, R11, UR6, PT ;  /* 0x000000060b007c0c */ /* 0x000fce000bf26070 */
[----:B------:R-:W2:Y:S06]  /*01c0*/  @!P2 LDG.E R9, desc[UR10][R2.64] ;  /* 0x0000000a0209a981 */ /* 0x000eac000c1e1900 */
[----:B------:R-:W3:Y:S01]  /*01d0*/  @!P1 LDG.E R15, desc[UR10][R2.64] ;  /* 0x0000000a020f9981 */ /* 0x000ee2000c1e1900 */
[----:B------:R-:W-:-:S05]  /*01e0*/  IMAD.IADD R11, R11, 0x1, R4 ;  /* 0x000000010b0b7824 */ /* 0x000fca00078e0204 */
[C---:B------:R-:W-:Y:S02]  /*01f0*/  IADD3 R13, PT, PT, R11.reuse, R4, RZ ;  /* 0x000000040b0d7210 */ /* 0x040fe40007ffe0ff */
[----:B------:R-:W-:Y:S02]  /*0200*/  ISETP.GE.U32.AND P0, PT, R11, UR6, PT ;  /* 0x000000060b007c0c */ /* 0x000fe4000bf06070 */
[C---:B------:R-:W-:Y:S01]  /*0210*/  ISETP.GE.U32.AND P4, PT, R13.reuse, UR6, PT ;  /* 0x000000060d007c0c */ /* 0x040fe2000bf86070 */
[----:B------:R-:W-:-:S05]  /*0220*/  IMAD.IADD R11, R13, 0x1, R4 ;  /* 0x000000010d0b7824 */ /* 0x000fca00078e0204 */
[C---:B------:R-:W-:Y:S01]  /*0230*/  ISETP.GE.U32.AND P6, PT, R11.reuse, UR6, PT ;  /* 0x000000060b007c0c */ /* 0x040fe2000bfc6070 */
[----:B------:R-:W-:-:S04]  /*0240*/  IMAD.IADD R11, R11, 0x1, R4 ;  /* 0x000000010b0b7824 */ /* 0x000fc800078e0204 */
[----:B------:R-:W4:Y:S01]  /*0250*/  @!P0 LDG.E R13, desc[UR10][R2.64] ;  /* 0x0000000a020d8981 */ /* 0x000f22000c1e1900 */
[C---:B------:R-:W-:Y:S02]  /*0260*/  ISETP.GE.U32.AND P5, PT, R11.reuse, UR6, PT ;  /* 0x000000060b007c0c */ /* 0x040fe4000bfa6070 */
[----:B------:R-:W-:Y:S01]  /*0270*/  IADD3 R11, PT, PT, R11, R4, RZ ;  /* 0x000000040b0b7210 */ /* 0x000fe20007ffe0ff */
[----:B------:R-:W5:Y:S03]  /*0280*/  @!P4 LDG.E R17, desc[UR10][R2.64] ;  /* 0x0000000a0211c981 */ /* 0x000f66000c1e1900 */
[C---:B------:R-:W-:Y:S01]  /*0290*/  ISETP.GE.U32.AND P3, PT, R11.reuse, UR6, PT ;  /* 0x000000060b007c0c */ /* 0x040fe2000bf66070 */
[----:B------:R-:W-:Y:S01]  /*02a0*/  IMAD.IADD R11, R11, 0x1, R4 ;  /* 0x000000010b0b7824 */ /* 0x000fe200078e0204 */
[----:B------:R-:W5:Y:S11]  /*02b0*/  @!P6 LDG.E R19, desc[UR10][R2.64] ;  /* 0x0000000a0213e981 */ /* 0x000f76000c1e1900 */
[----:B------:R-:W5:Y:S01]  /*02c0*/  @!P3 LDG.E R21, desc[UR10][R2.64] ;  /* 0x0000000a0215b981 */ /* 0x000f62000c1e1900 */
[----:B--2---:R-:W-:Y:S01]  /*02d0*/  @!P2 FFMA R6, R9, R9, R6 ;  /* 0x000000090906a223 */ /* 0x004fe20000000006 */
[C---:B------:R-:W-:Y:S01]  /*02e0*/  ISETP.GE.U32.AND P2, PT, R11.reuse, UR6, PT ;  /* 0x000000060b007c0c */ /* 0x040fe2000bf46070 */
[----:B------:R-:W-:-:S02]  /*02f0*/  IMAD.IADD R11, R11, 0x1, R4 ;  /* 0x000000010b0b7824 */ /* 0x000fc400078e0204 */
[----:B---3--:R-:W-:-:S03]  /*0300*/  @!P1 FFMA R6, R15, R15, R6 ;  /* 0x0000000f0f069223 */ /* 0x008fc60000000006 */
[C---:B------:R-:W-:Y:S01]  /*0310*/  ISETP.GE.U32.AND P1, PT, R11.reuse, UR6, PT ;  /* 0x000000060b007c0c */ /* 0x040fe2000bf26070 */
[----:B------:R-:W2:Y:S06]  /*0320*/  @!P5 LDG.E R15, desc[UR10][R2.64] ;  /* 0x0000000a020fd981 */ /* 0x000eac000c1e1900 */
[----:B------:R-:W3:Y:S06]  /*0330*/  @!P2 LDG.E R23, desc[UR10][R2.64] ;  /* 0x0000000a0217a981 */ /* 0x000eec000c1e1900 */
[----:B------:R-:W3:Y:S01]  /*0340*/  @!P1 LDG.E R25, desc[UR10][R2.64] ;  /* 0x0000000a02199981 */ /* 0x000ee2000c1e1900 */
[----:B------:R-:W-:-:S05]  /*0350*/  IADD3 R11, PT, PT, R11, R4, RZ ;  /* 0x000000040b0b7210 */ /* 0x000fca0007ffe0ff */
[----:B------:R-:W-:Y:S02]  /*0360*/  IMAD.IADD R9, R11, 0x1, R4 ;  /* 0x000000010b097824 */ /* 0x000fe400078e0204 */
[----:B----4-:R-:W-:Y:S01]  /*0370*/  @!P0 FFMA R6, R13, R13, R6 ;  /* 0x0000000d0d068223 */ /* 0x010fe20000000006 */
[----:B------:R-:W-:Y:S01]  /*0380*/  ISETP.GE.U32.AND P0, PT, R11, UR6, PT ;  /* 0x000000060b007c0c */ /* 0x000fe2000bf06070 */
[----:B------:R-:W-:Y:S02]  /*0390*/  IMAD.IADD R11, R9, 0x1, R4 ;  /* 0x00000001090b7824 */ /* 0x000fe400078e0204 */
[----:B-----5:R-:W-:Y:S01]  /*03a0*/  @!P4 FFMA R6, R17, R17, R6 ;  /* 0x000000111106c223 */ /* 0x020fe20000000006 */
[----:B------:R-:W-:Y:S02]  /*03b0*/  ISETP.GE.U32.AND P4, PT, R9, UR6, PT ;  /* 0x0000000609007c0c */ /* 0x000fe4000bf86070 */
[----:B------:R-:W-:Y:S01]  /*03c0*/  IADD3 R9, PT, PT, R11, R4, RZ ;  /* 0x000000040b097210 */ /* 0x000fe20007ffe0ff */
[----:B------:R-:W-:Y:S01]  /*03d0*/  @!P6 FFMA R6, R19, R19, R6 ;  /* 0x000000131306e223 */ /* 0x000fe20000000006 */
[----:B------:R-:W-:-:S03]  /*03e0*/  ISETP.GE.U32.AND P6, PT, R11, UR6, PT ;  /* 0x000000060b007c0c */ /* 0x000fc6000bfc6070 */
[----:B------:R-:W-:Y:S02]  /*03f0*/  IMAD.IADD R11, R9, 0x1, R4 ;  /* 0x00000001090b7824 */ /* 0x000fe400078e0204 */
[----:B------:R-:W4:Y:S01]  /*0400*/  @!P0 LDG.E R13, desc[UR10][R2.64] ;  /* 0x0000000a020d8981 */ /* 0x000f22000c1e1900 */
[----:B--2---:R-:W-:Y:S01]  /*0410*/  @!P5 FFMA R6, R15, R15, R6 ;  /* 0x0000000f0f06d223 */ /* 0x004fe20000000006 */
[----:B------:R-:W-:Y:S01]  /*0420*/  ISETP.GE.U32.AND P5, PT, R9, UR6, PT ;  /* 0x0000000609007c0c */ /* 0x000fe2000bfa6070 */
[----:B------:R-:W-:Y:S02]  /*0430*/  IMAD.IADD R9, R11, 0x1, R4 ;  /* 0x000000010b097824 */ /* 0x000fe400078e0204 */
[----:B------:R-:W-:Y:S01]  /*0440*/  @!P3 FFMA R6, R21, R21, R6 ;  /* 0x000000151506b223 */ /* 0x000fe20000000006 */
[----:B------:R-:W-:Y:S02]  /*0450*/  ISETP.GE.U32.AND P3, PT, R11, UR6, PT ;  /* 0x000000060b007c0c */ /* 0x000fe4000bf66070 */
[----:B------:R-:W2:Y:S01]  /*0460*/  @!P4 LDG.E R11, desc[UR10][R2.64] ;  /* 0x0000000a020bc981 */ /* 0x000ea2000c1e1900 */
[----:B---3--:R-:W-:Y:S01]  /*0470*/  @!P2 FFMA R6, R23, R23, R6 ;  /* 0x000000171706a223 */ /* 0x008fe20000000006 */
[----:B------:R-:W-:-:S02]  /*0480*/  ISETP.GE.U32.AND P2, PT, R9, UR6, PT ;  /* 0x0000000609007c0c */ /* 0x000fc4000bf46070 */
[----:B------:R-:W-:Y:S02]  /*0490*/  IADD3 R8, PT, PT, R9, R4, RZ ;  /* 0x0000000409087210 */ /* 0x000fe40007ffe0ff */
[----:B------:R-:W3:Y:S01]  /*04a0*/  @!P6 LDG.E R9, desc[UR10][R2.64] ;  /* 0x0000000a0209e981 */ /* 0x000ee2000c1e1900 */
[----:B------:R-:W-:Y:S01]  /*04b0*/  @!P1 FFMA R6, R25, R25, R6 ;  /* 0x0000001919069223 */ /* 0x000fe20000000006 */
[----:B------:R-:W-:Y:S02]  /*04c0*/  ISETP.GE.U32.AND P1, PT, R8, UR6, PT ;  /* 0x0000000608007c0c */ /* 0x000fe4000bf26070 */
[----:B------:R-:W5:Y:S04]  /*04d0*/  @!P5 LDG.E R15, desc[UR10][R2.64] ;  /* 0x0000000a020fd981 */ /* 0x000f68000c1e1900 */
[----:B------:R-:W5:Y:S04]  /*04e0*/  @!P3 LDG.E R17, desc[UR10][R2.64] ;  /* 0x0000000a0211b981 */ /* 0x000f68000c1e1900 */
[----:B------:R-:W5:Y:S04]  /*04f0*/  @!P2 LDG.E R19, desc[UR10][R2.64] ;  /* 0x0000000a0213a981 */ /* 0x000f68000c1e1900 */
[----:B------:R-:W5:Y:S01]  /*0500*/  @!P1 LDG.E R21, desc[UR10][R2.64] ;  /* 0x0000000a02159981 */ /* 0x000f62000c1e1900 */
[----:B----4-:R-:W-:Y:S01]  /*0510*/  @!P0 FFMA R6, R13, R13, R6 ;  /* 0x0000000d0d068223 */ /* 0x010fe20000000006 */
[----:B------:R-:W-:-:S04]  /*0520*/  UIADD3 UR8, UPT, UPT, UR8, 0x10, URZ ;  /* 0x0000001008087890 */ /* 0x000fc8000fffe0ff */
[----:B------:R-:W-:Y:S01]  /*0530*/  UISETP.NE.AND UP1, UPT, UR8, URZ, UPT ;  /* 0x000000ff0800728c */ /* 0x000fe2000bf25270 */
[----:B------:R-:W-:Y:S02]  /*0540*/  IMAD R7, R4, 0x10, R7 ;  /* 0x0000001004077824 */ /* 0x000fe400078e0207 */
[----:B--2---:R-:W-:-:S04]  /*0550*/  @!P4 FFMA R6, R11, R11, R6 ;  /* 0x0000000b0b06c223 */ /* 0x004fc80000000006 */
[----:B---3--:R-:W-:-:S04]  /*0560*/  @!P6 FFMA R6, R9, R9, R6 ;  /* 0x000000090906e223 */ /* 0x008fc80000000006 */
[----:B-----5:R-:W-:-:S04]  /*0570*/  @!P5 FFMA R6, R15, R15, R6 ;  /* 0x0000000f0f06d223 */ /* 0x020fc80000000006 */
[----:B------:R-:W-:-:S04]  /*0580*/  @!P3 FFMA R6, R17, R17, R6 ;  /* 0x000000111106b223 */ /* 0x000fc80000000006 */
[----:B------:R-:W-:-:S04]  /*0590*/  @!P2 FFMA R6, R19, R19, R6 ;  /* 0x000000131306a223 */ /* 0x000fc80000000006 */
[----:B------:R-:W-:Y:S01]  /*05a0*/  @!P1 FFMA R6, R21, R21, R6 ;  /* 0x0000001515069223 */ /* 0x000fe20000000006 */
[----:B------:R-:W-:Y:S06]  /*05b0*/  BRA.U UP1, `(.L_x_16) ;  /* 0xfffffff901f47547 */ /* 0x000fec000b83ffff */
.L_x_15:
[----:B------:R-:W-:Y:S05]  /*05c0*/  BRA.U !UP0, `(.L_x_14) ;  /* 0x0000000508187547 */ /* 0x000fea000b800000 */
[----:B------:R-:W-:Y:S02]  /*05d0*/  UISETP.GE.U32.AND UP0, UPT, UR7, 0x8, UPT ;  /* 0x000000080700788c */ /* 0x000fe4000bf06070 */
[----:B------:R-:W-:-:S04]  /*05e0*/  ULOP3.LUT UR8, UR5, 0x7, URZ, 0xc0, !UPT ;  /* 0x0000000705087892 */ /* 0x000fc8000f8ec0ff */
[----:B------:R-:W-:-:S03]  /*05f0*/  UISETP.NE.AND UP1, UPT, UR8, URZ, UPT ;  /* 0x000000ff0800728c */ /* 0x000fc6000bf25270 */
[----:B------:R-:W-:Y:S08]  /*0600*/  BRA.U !UP0, `(.L_x_17) ;  /* 0x0000000108847547 */ /* 0x000ff0000b800000 */
[----:B-1----:R-:W-:-:S05]  /*0610*/  IMAD R7, R4, UR4, R5 ;  /* 0x0000000404077c24 */ /* 0x002fca000f8e0205 */
[----:B------:R-:W-:-:S13]  /*0620*/  ISETP.GE.U32.AND P6, PT, R7, UR6, PT ;  /* 0x0000000607007c0c */ /* 0x000fda000bfc6070 */
[----:B------:R-:W2:Y:S01]  /*0630*/  @!P6 LDG.E R11, desc[UR10][R2.64] ;  /* 0x0000000a020be981 */ /* 0x000ea2000c1e1900 */
[----:B------:R-:W-:-:S05]  /*0640*/  IMAD.IADD R7, R7, 0x1, R4 ;  /* 0x0000000107077824 */ /* 0x000fca00078e0204 */
[C---:B------:R-:W-:Y:S02]  /*0650*/  IADD3 R9, PT, PT, R7.reuse, R4, RZ ;  /* 0x0000000407097210 */ /* 0x040fe40007ffe0ff */
[----:B------:R-:W-:Y:S02]  /*0660*/  ISETP.GE.U32.AND P5, PT, R7, UR6, PT ;  /* 0x0000000607007c0c */ /* 0x000fe4000bfa6070 */
[C---:B------:R-:W-:Y:S01]  /*0670*/  ISETP.GE.U32.AND P4, PT, R9.reuse, UR6, PT ;  /* 0x0000000609007c0c */ /* 0x040fe2000bf86070 */
[----:B------:R-:W-:-:S04]  /*0680*/  IMAD.IADD R7, R9, 0x1, R4 ;  /* 0x0000000109077824 */ /* 0x000fc800078e0204 */
[C---:B------:R-:W-:Y:S01]  /*0690*/  IMAD.IADD R9, R7.reuse, 0x1, R4 ;  /* 0x0000000107097824 */ /* 0x040fe200078e0204 */
[----:B------:R-:W-:-:S04]  /*06a0*/  ISETP.GE.U32.AND P3, PT, R7, UR6, PT ;  /* 0x0000000607007c0c */ /* 0x000fc8000bf66070 */
[C---:B------:R-:W-:Y:S01]  /*06b0*/  IADD3 R7, PT, PT, R9.reuse, R4, RZ ;  /* 0x0000000409077210 */ /* 0x040fe20007ffe0ff */
[----:B------:R-:W3:Y:S01]  /*06c0*/  @!P5 LDG.E R13, desc[UR10][R2.64] ;  /* 0x0000000a020dd981 */ /* 0x000ee2000c1e1900 */
[----:B------:R-:W-:Y:S02]  /*06d0*/  ISETP.GE.U32.AND P2, PT, R9, UR6, PT ;  /* 0x0000000609007c0c */ /* 0x000fe4000bf46070 */
[C---:B------:R-:W-:Y:S01]  /*06e0*/  ISETP.GE.U32.AND P1, PT, R7.reuse, UR6, PT ;  /* 0x0000000607007c0c */ /* 0x040fe2000bf26070 */
[--C-:B------:R-:W-:Y:S01]  /*06f0*/  IMAD.IADD R9, R7, 0x1, R4.reuse ;  /* 0x0000000107097824 */ /* 0x100fe200078e0204 */
[----:B------:R-:W4:Y:S03]  /*0700*/  @!P4 LDG.E R15, desc[UR10][R2.64] ;  /* 0x0000000a020fc981 */ /* 0x000f26000c1e1900 */
[C---:B------:R-:W-:Y:S01]  /*0710*/  IMAD.IADD R7, R9.reuse, 0x1, R4 ;  /* 0x0000000109077824 */ /* 0x040fe200078e0204 */
[----:B------:R-:W-:-:S02]  /*0720*/  ISETP.GE.U32.AND P0, PT, R9, UR6, PT ;  /* 0x0000000609007c0c */ /* 0x000fc4000bf06070 */
[----:B------:R-:W5:Y:S11]  /*0730*/  @!P3 LDG.E R9, desc[UR10][R2.64] ;  /* 0x0000000a0209b981 */ /* 0x000f76000c1e1900 */
[----:B------:R-:W5:Y:S01]  /*0740*/  @!P0 LDG.E R17, desc[UR10][R2.64] ;  /* 0x0000000a02118981 */ /* 0x000f62000c1e1900 */
[----:B--2---:R-:W-:Y:S01]  /*0750*/  @!P6 FFMA R6, R11, R11, R6 ;  /* 0x0000000b0b06e223 */ /* 0x004fe20000000006 */
[----:B------:R-:W-:-:S02]  /*0760*/  ISETP.GE.U32.AND P6, PT, R7, UR6, PT ;  /* 0x0000000607007c0c */ /* 0x000fc4000bfc6070 */
[----:B------:R-:W2:Y:S04]  /*0770*/  @!P1 LDG.E R11, desc[UR10][R2.64] ;  /* 0x0000000a020b9981 */ /* 0x000ea8000c1e1900 */
[----:B------:R-:W2:Y:S07]  /*0780*/  @!P2 LDG.E R7, desc[UR10][R2.64] ;  /* 0x0000000a0207a981 */ /* 0x000eae000c1e1900 */
[----:B------:R-:W2:Y:S01]  /*0790*/  @!P6 LDG.E R19, desc[UR10][R2.64] ;  /* 0x0000000a0213e981 */ /* 0x000ea2000c1e1900 */
[----:B---3--:R-:W-:-:S04]  /*07a0*/  @!P5 FFMA R6, R13, R13, R6 ;  /* 0x0000000d0d06d223 */ /* 0x008fc80000000006 */
[----:B----4-:R-:W-:-:S04]  /*07b0*/  @!P4 FFMA R6, R15, R15, R6 ;  /* 0x0000000f0f06c223 */ /* 0x010fc80000000006 */
[----:B-----5:R-:W-:Y:S01]  /*07c0*/  @!P3 FFMA R6, R9, R9, R6 ;  /* 0x000000090906b223 */ /* 0x020fe20000000006 */
[----:B------:R-:W-:-:S03]  /*07d0*/  UIADD3 UR4, UPT, UPT, UR4, 0x8, URZ ;  /* 0x0000000804047890 */ /* 0x000fc6000fffe0ff */
[----:B--2---:R-:W-:-:S04]  /*07e0*/  @!P2 FFMA R6, R7, R7, R6 ;  /* 0x000000070706a223 */ /* 0x004fc80000000006 */
[----:B------:R-:W-:-:S04]  /*07f0*/  @!P1 FFMA R6, R11, R11, R6 ;  /* 0x0000000b0b069223 */ /* 0x000fc80000000006 */
[----:B------:R-:W-:-:S04]  /*0800*/  @!P0 FFMA R6, R17, R17, R6 ;  /* 0x0000001111068223 */ /* 0x000fc80000000006 */
[----:B------:R-:W-:-:S07]  /*0810*/  @!P6 FFMA R6, R19, R19, R6 ;  /* 0x000000131306e223 */ /* 0x000fce0000000006 */
.L_x_17:
[----:B------:R-:W-:Y:S05]  /*0820*/  BRA.U !UP1, `(.L_x_14) ;  /* 0x0000000109807547 */ /* 0x000fea000b800000 */
[----:B------:R-:W-:Y:S02]  /*0830*/  UISETP.GE.U32.AND UP0, UPT, UR8, 0x4, UPT ;  /* 0x000000040800788c */ /* 0x000fe4000bf06070 */
[----:B------:R-:W-:-:S04]  /*0840*/  ULOP3.LUT UR5, UR5, 0x3, URZ, 0xc0, !UPT ;  /* 0x0000000305057892 */ /* 0x000fc8000f8ec0ff */
[----:B------:R-:W-:-:S03]  /*0850*/  UISETP.NE.AND UP1, UPT, UR5, URZ, UPT ;  /* 0x000000ff0500728c */ /* 0x000fc6000bf25270 */
[----:B------:R-:W-:Y:S08]  /*0860*/  BRA.U !UP0, `(.L_x_18) ;  /* 0x0000000108447547 */ /* 0x000ff0000b800000 */
[----:B-1----:R-:W-:-:S05]  /*0870*/  IMAD R9, R4, UR4, R5 ;  /* 0x0000000404097c24 */ /* 0x002fca000f8e0205 */
[C---:B------:R-:W-:Y:S02]  /*0880*/  IADD3 R7, PT, PT, R9.reuse, R4, RZ ;  /* 0x0000000409077210 */ /* 0x040fe40007ffe0ff */
[----:B------:R-:W-:Y:S02]  /*0890*/  ISETP.GE.U32.AND P0, PT, R9, UR6, PT ;  /* 0x0000000609007c0c */ /* 0x000fe4000bf06070 */
[C---:B------:R-:W-:Y:S01]  /*08a0*/  ISETP.GE.U32.AND P1, PT, R7.reuse, UR6, PT ;  /* 0x0000000607007c0c */ /* 0x040fe2000bf26070 */
[----:B------:R-:W-:-:S04]  /*08b0*/  IMAD.IADD R9, R7, 0x1, R4 ;  /* 0x0000000107097824 */ /* 0x000fc800078e0204 */
[C---:B------:R-:W-:Y:S01]  /*08c0*/  IMAD.IADD R7, R9.reuse, 0x1, R4 ;  /* 0x0000000109077824 */ /* 0x040fe200078e0204 */
[----:B------:R-:W-:-:S04]  /*08d0*/  ISETP.GE.U32.AND P2, PT, R9, UR6, PT ;  /* 0x0000000609007c0c */ /* 0x000fc8000bf46070 */
[----:B------:R-:W-:Y:S02]  /*08e0*/  ISETP.GE.U32.AND P3, PT, R7, UR6, PT ;  /* 0x0000000607007c0c */ /* 0x000fe4000bf66070 */
[----:B------:R-:W2:Y:S04]  /*08f0*/  @!P0 LDG.E R7, desc[UR10][R2.64] ;  /* 0x0000000a02078981 */ /* 0x000ea8000c1e1900 */
[----:B------:R-:W3:Y:S04]  /*0900*/  @!P1 LDG.E R9, desc[UR10][R2.64] ;  /* 0x0000000a02099981 */ /* 0x000ee8000c1e1900 */
[----:B------:R-:W4:Y:S04]  /*0910*/  @!P2 LDG.E R11, desc[UR10][R2.64] ;  /* 0x0000000a020ba981 */ /* 0x000f28000c1e1900 */
[----:B------:R-:W5:Y:S01]  /*0920*/  @!P3 LDG.E R13, desc[UR10][R2.64] ;  /* 0x0000000a020db981 */ /* 0x000f62000c1e1900 */
[----:B------:R-:W-:Y:S01]  /*0930*/  UIADD3 UR4, UPT, UPT, UR4, 0x4, URZ ;  /* 0x0000000404047890 */ /* 0x000fe2000fffe0ff */
[----:B--2---:R-:W-:-:S04]  /*0940*/  @!P0 FFMA R6, R7, R7, R6 ;  /* 0x0000000707068223 */ /* 0x004fc80000000006 */
[----:B---3--:R-:W-:-:S04]  /*0950*/  @!P1 FFMA R6, R9, R9, R6 ;  /* 0x0000000909069223 */ /* 0x008fc80000000006 */
[----:B----4-:R-:W-:-:S04]  /*0960*/  @!P2 FFMA R6, R11, R11, R6 ;  /* 0x0000000b0b06a223 */ /* 0x010fc80000000006 */
[----:B-----5:R-:W-:-:S07]  /*0970*/  @!P3 FFMA R6, R13, R13, R6 ;  /* 0x0000000d0d06b223 */ /* 0x020fce0000000006 */
.L_x_18:
[----:B------:R-:W-:Y:S05]  /*0980*/  BRA.U !UP1, `(.L_x_14) ;  /* 0x0000000109287547 */ /* 0x000fea000b800000 */
[----:B-1----:R-:W-:Y:S01]  /*0990*/  IMAD R7, R4, UR4, R5 ;  /* 0x0000000404077c24 */ /* 0x002fe2000f8e0205 */
[----:B------:R-:W0:Y:S01]  /*09a0*/  LDCU UR6, c[0x0][0x390] ;  /* 0x00007200ff0677ac */ /* 0x000e220008000800 */
[----:B------:R-:W-:-:S12]  /*09b0*/  UIADD3 UR5, UPT, UPT, -UR5, URZ, URZ ;  /* 0x000000ff05057290 */ /* 0x000fd8000fffe1ff */
.L_x_19:
[----:B0-----:R-:W-:-:S13]  /*09c0*/  ISETP.GE.U32.AND P0, PT, R7, UR6, PT ;  /* 0x0000000607007c0c */ /* 0x001fda000bf06070 */
[----:B------:R-:W2:Y:S01]  /*09d0*/  @!P0 LDG.E R9, desc[UR10][R2.64] ;  /* 0x0000000a02098981 */ /* 0x000ea2000c1e1900 */
[----:B------:R-:W-:Y:S01]  /*09e0*/  UIADD3 UR5, UPT, UPT, UR5, 0x1, URZ ;  /* 0x0000000105057890 */ /* 0x000fe2000fffe0ff */
[----:B------:R-:W-:-:S03]  /*09f0*/  IADD3 R7, PT, PT, R4, R7, RZ ;  /* 0x0000000704077210 */ /* 0x000fc60007ffe0ff */
[----:B------:R-:W-:Y:S01]  /*0a00*/  UISETP.NE.AND UP0, UPT, UR5, URZ, UPT ;  /* 0x000000ff0500728c */ /* 0x000fe2000bf05270 */
[----:B--2---:R-:W-:-:S08]  /*0a10*/  @!P0 FFMA R6, R9, R9, R6 ;  /* 0x0000000909068223 */ /* 0x004fd00000000006 */
[----:B------:R-:W-:Y:S05]  /*0a20*/  BRA.U UP0, `(.L_x_19) ;  /* 0xfffffffd00e47547 */ /* 0x000fea000b83ffff */
.L_x_14:
[----:B------:R-:W0:Y:S01]  /*0a30*/  S2UR UR5, SR_CgaCtaId ;  /* 0x00000000000579c3 */ /* 0x000e220000008800 */
[----:B------:R-:W-:Y:S01]  /*0a40*/  UMOV UR4, 0x400 ;  /* 0x0000040000047882 */ /* 0x000fe20000000000 */
[C---:B-1-3--:R-:W-:Y:S01]  /*0a50*/  IMAD R2, R0.reuse, 0x10, R5 ;  /* 0x0000001000027824 */ /* 0x04afe200078e0205 */
[----:B------:R-:W1:Y:S01]  /*0a60*/  LDCU UR6, c[0x0][0x360] ;  /* 0x00006c00ff0677ac */ /* 0x000e620008000800 */
[----:B------:R-:W-:Y:S02]  /*0a70*/  ISETP.NE.AND P1, PT, R5, RZ, PT ;  /* 0x000000ff0500720c */ /* 0x000fe40003f25270 */
[----:B------:R-:W-:Y:S01]  /*0a80*/  ISETP.NE.AND P2, PT, R0, RZ, PT ;  /* 0x000000ff0000720c */ /* 0x000fe20003f45270 */
[----:B-1----:R-:W-:Y:S02]  /*0a90*/  UISETP.GE.U32.AND UP0, UPT, UR6, 0x2, UPT ;  /* 0x000000020600788c */ /* 0x002fe4000bf06070 */
[----:B0-----:R-:W-:-:S06]  /*0aa0*/  ULEA UR4, UR5, UR4, 0x18 ;  /* 0x0000000405047291 */ /* 0x001fcc000f8ec0ff */
[----:B------:R-:W-:-:S05]  /*0ab0*/  LEA R3, R2, UR4, 0x2 ;  /* 0x0000000402037c11 */ /* 0x000fca000f8e10ff */
[----:B------:R0:W-:Y:S01]  /*0ac0*/  STS [R3], R6 ;  /* 0x0000000603007388 */ /* 0x0001e20000000800 */
[----:B------:R-:W-:Y:S06]  /*0ad0*/  BAR.SYNC.DEFER_BLOCKING 0x0 ;  /* 0x0000000000007b1d */ /* 0x000fec0000010000 */
[----:B------:R-:W-:Y:S05]  /*0ae0*/  BRA.U !UP0, `(.L_x_20) ;  /* 0x0000000108307547 */ /* 0x000fea000b800000 */
[----:B------:R-:W-:-:S07]  /*0af0*/  IMAD.U32 R2, RZ, RZ, UR6 ;  /* 0x00000006ff027e24 */ /* 0x000fce000f8e00ff */
.L_x_21:
[----:B------:R-:W-:-:S04]  /*0b00*/  SHF.R.U32.HI R8, RZ, 0x1, R2 ;  /* 0x00000001ff087819 */ /* 0x000fc80000011602 */
[----:B------:R-:W-:-:S13]  /*0b10*/  ISETP.GE.U32.AND P0, PT, R5, R8, PT ;  /* 0x000000080500720c */ /* 0x000fda0003f06070 */
[----:B------:R-:W-:Y:S01]  /*0b20*/  @!P0 LEA R4, R8, R3, 0x2 ;  /* 0x0000000308048211 */ /* 0x000fe200078e10ff */
[----:B------:R-:W-:Y:S05]  /*0b30*/  @!P0 LDS R7, [R3] ;  /* 0x0000000003078984 */ /* 0x000fea0000000800 */
[----:B------:R-:W0:Y:S02]  /*0b40*/  @!P0 LDS R4, [R4] ;  /* 0x0000000004048984 */ /* 0x000e240000000800 */
[----:B0-----:R-:W-:-:S05]  /*0b50*/  @!P0 FADD R6, R4, R7 ;  /* 0x0000000704068221 */ /* 0x001fca0000000000 */
[----:B------:R1:W-:Y:S01]  /*0b60*/  @!P0 STS [R3], R6 ;  /* 0x0000000603008388 */ /* 0x0003e20000000800 */
[----:B------:R-:W-:Y:S01]  /*0b70*/  BAR.SYNC.DEFER_BLOCKING 0x0 ;  /* 0x0000000000007b1d */ /* 0x000fe20000010000 */
[----:B------:R-:W-:Y:S01]  /*0b80*/  ISETP.GT.U32.AND P0, PT, R2, 0x3, PT ;  /* 0x000000030200780c */ /* 0x000fe20003f04070 */
[----:B------:R-:W-:-:S12]  /*0b90*/  IMAD.MOV.U32 R2, RZ, RZ, R8 ;  /* 0x000000ffff027224 */ /* 0x000fd800078e0008 */
[----:B-1----:R-:W-:Y:S05]  /*0ba0*/  @P0 BRA `(.L_x_21) ;  /* 0xfffffffc00d40947 */ /* 0x002fea000383ffff */
.L_x_20:
[----:B------:R-:W-:Y:S04]  /*0bb0*/  BSSY.RECONVERGENT B0, `(.L_x_22) ;  /* 0x0000007000007945 */ /* 0x000fe80003800200 */
[----:B------:R-:W-:Y:S05]  /*0bc0*/  @P1 BRA `(.L_x_23) ;  /* 0x0000000000141947 */ /* 0x000fea0003800000 */
[C---:B------:R-:W-:Y:S01]  /*0bd0*/  LEA R4, R0.reuse, UR4, 0x6 ;  /* 0x0000000400047c11 */ /* 0x040fe2000f8e30ff */
[----:B0-----:R-:W0:Y:S04]  /*0be0*/  LDC.64 R2, c[0x0][0x388] ;  /* 0x0000e200ff027b82 */ /* 0x001e280000000a00 */
[----:B------:R-:W1:Y:S01]  /*0bf0*/  LDS R5, [R4] ;  /* 0x0000000004057984 */ /* 0x000e620000000800 */
[----:B0-----:R-:W-:-:S05]  /*0c00*/  IMAD.WIDE.U32 R2, R0, 0x4, R2 ;  /* 0x0000000400027825 */ /* 0x001fca00078e0002 */
[----:B-1----:R1:W-:Y:S02]  /*0c10*/  REDG.E.ADD.F32.FTZ.RN.STRONG.GPU desc[UR10][R2.64], R5 ;  /* 0x00000005020079a6 */ /* 0x0023e4000c12f30a */
.L_x_23:
[----:B------:R-:W-:Y:S05]  /*0c20*/  BSYNC.RECONVERGENT B0 ;  /* 0x0000000000007941 */ /* 0x000fea0003800200 */
.L_x_22:
[----:B------:R-:W-:Y:S06]  /*0c30*/  BAR.SYNC.DEFER_BLOCKING 0x0 ;  /* 0x0000000000007b1d */ /* 0x000fec0000010000 */
[----:B------:R-:W-:Y:S05]  /*0c40*/  @P2 EXIT ;  /* 0x000000000000294d */ /* 0x000fea0003800000 */
[----:B01----:R-:W0:Y:S01]  /*0c50*/  LDC.64 R2, c[0x0][0x388] ;  /* 0x0000e200ff027b82 */ /* 0x003e220000000a00 */
[----:B------:R-:W1:Y:S01]  /*0c60*/  LDCU UR4, c[0x0][0x390] ;  /* 0x00007200ff0477ac */ /* 0x000e620008000800 */
[----:B0-----:R1:W2:Y:S02]  /*0c70*/  LDG.E R0, desc[UR10][R2.64] ;  /* 0x0000000a02007981 */ /* 0x0012a4000c1e1900 */
[----:B-1----:R-:W-:-:S04]  /*0c80*/  I2FP.F32.S32 R3, UR4 ;  /* 0x0000000400037c45 */ /* 0x002fc80008201400 */
[----:B------:R-:W0:Y:S02]  /*0c90*/  MUFU.RCP R4, R3 ;  /* 0x0000000300047308 */ /* 0x000e240000001000 */
[----:B0-----:R-:W-:-:S04]  /*0ca0*/  FFMA R5, -R3, R4, 1 ;  /* 0x3f80000003057423 */ /* 0x001fc80000000104 */
[----:B------:R-:W-:Y:S02]  /*0cb0*/  FFMA R5, R4, R5, R4 ;  /* 0x0000000504057223 */ /* 0x000fe40000000004 */
[----:B--2---:R-:W0:Y:S02]  /*0cc0*/  FCHK P0, R0, R3 ;  /* 0x0000000300007302 */ /* 0x004e240000000000 */
[----:B------:R-:W-:-:S04]  /*0cd0*/  FFMA R4, R0, R5, RZ ;  /* 0x0000000500047223 */ /* 0x000fc800000000ff */
[----:B------:R-:W-:-:S04]  /*0ce0*/  FFMA R6, -R3, R4, R0 ;  /* 0x0000000403067223 */ /* 0x000fc80000000100 */
[----:B------:R-:W-:Y:S01]  /*0cf0*/  FFMA R4, R5, R6, R4 ;  /* 0x0000000605047223 */ /* 0x000fe20000000004 */
[----:B0-----:R-:W-:Y:S06]  /*0d00*/  @!P0 BRA `(.L_x_24) ;  /* 0x0000000000088947 */ /* 0x001fec0003800000 */
[----:B------:R-:W-:-:S07]  /*0d10*/  MOV R2, 0xd30 ;  /* 0x00000d3000027802 */ /* 0x000fce0000000f00 */
[----:B------:R-:W-:Y:S05]  /*0d20*/  CALL.REL.NOINC `($__internal_2_$__cuda_sm3x_div_rn_noftz_f32_slowpath) ;  /* 0x0000000000a07944 */ /* 0x000fea0003c00000 */
.L_x_24:
[----:B------:R-:W0:Y:S02]  /*0d30*/  LDCU UR4, c[0x0][0x394] ;  /* 0x00007280ff0477ac */ /* 0x000e240008000800 */
[----:B0-----:R-:W-:-:S04]  /*0d40*/  FADD R0, R4, UR4 ;  /* 0x0000000404007e21 */ /* 0x001fc80008000000 */
[----:B------:R-:W-:Y:S01]  /*0d50*/  VIADD R2, R0, 0xf3000000 ;  /* 0xf300000000027836 */ /* 0x000fe20000000000 */
[----:B------:R0:W1:Y:S04]  /*0d60*/  MUFU.RSQ R3, R0 ;  /* 0x0000000000037308 */ /* 0x0000680000001400 */
[----:B------:R-:W-:-:S13]  /*0d70*/  ISETP.GT.U32.AND P0, PT, R2, 0x727fffff, PT ;  /* 0x727fffff0200780c */ /* 0x000fda0003f04070 */
[----:B01----:R-:W-:Y:S05]  /*0d80*/  @!P0 BRA `(.L_x_25) ;  /* 0x00000000000c8947 */ /* 0x003fea0003800000 */
[----:B------:R-:W-:-:S07]  /*0d90*/  MOV R4, 0xdb0 ;  /* 0x00000db000047802 */ /* 0x000fce0000000f00 */
[----:B------:R-:W-:Y:S05]  /*0da0*/  CALL.REL.NOINC `($__internal_1_$__cuda_sm20_sqrt_rn_f32_slowpath) ;  /* 0x0000000000207944 */ /* 0x000fea0003c00000 */
[----:B------:R-:W-:Y:S05]  /*0db0*/  BRA `(.L_x_26) ;  /* 0x0000000000107947 */ /* 0x000fea0003800000 */
.L_x_25:
[----:B------:R-:W-:Y:S01]  /*0dc0*/  FMUL.FTZ R5, R0, R3 ;  /* 0x0000000300057220 */ /* 0x000fe20000410000 */
[----:B------:R-:W-:-:S03]  /*0dd0*/  FMUL.FTZ R2, R3, 0.5 ;  /* 0x3f00000003027820 */ /* 0x000fc60000410000 */
[----:B------:R-:W-:-:S04]  /*0de0*/  FFMA R0, -R5, R5, R0 ;  /* 0x0000000505007223 */ /* 0x000fc80000000100 */
[----:B------:R-:W-:-:S07]  /*0df0*/  FFMA R5, R0, R2, R5 ;  /* 0x0000000200057223 */ /* 0x000fce0000000005 */
.L_x_26:
[----:B------:R-:W0:Y:S02]  /*0e00*/  LDC.64 R2, c[0x0][0x388] ;  /* 0x0000e200ff027b82 */ /* 0x000e240000000a00 */
[----:B0-----:R-:W-:Y:S01]  /*0e10*/  STG.E desc[UR10][R2.64], R5 ;  /* 0x0000000502007986 */ /* 0x001fe2000c10190a */
[----:B------:R-:W-:Y:S05]  /*0e20*/  EXIT ;  /* 0x000000000000794d */ /* 0x000fea0003800000 */
        .weak           $__internal_1_$__cuda_sm20_sqrt_rn_f32_slowpath
        .type           $__internal_1_$__cuda_sm20_sqrt_rn_f32_slowpath,@function
        .size           $__internal_1_$__cuda_sm20_sqrt_rn_f32_slowpath,($__internal_2_$__cuda_sm3x_div_rn_noftz_f32_slowpath - $__internal_1_$__cuda_sm20_sqrt_rn_f32_slowpath)
$__internal_1_$__cuda_sm20_sqrt_rn_f32_slowpath:
[----:B------:R-:W-:-:S13]  /*0e30*/  LOP3.LUT P0, RZ, R0, 0x7fffffff, RZ, 0xc0, !PT ;  /* 0x7fffffff00ff7812 */ /* 0x000fda000780c0ff */
[----:B------:R-:W-:Y:S01]  /*0e40*/  @!P0 MOV R2, R0 ;  /* 0x0000000000028202 */ /* 0x000fe20000000f00 */
[----:B------:R-:W-:Y:S06]  /*0e50*/  @!P0 BRA `(.L_x_27) ;  /* 0x0000000000448947 */ /* 0x000fec0003800000 */
[----:B------:R-:W-:-:S13]  /*0e60*/  FSETP.GEU.FTZ.AND P0, PT, R0, RZ, PT ;  /* 0x000000ff0000720b */ /* 0x000fda0003f1e000 */
[----:B------:R-:W-:Y:S01]  /*0e70*/  @!P0 IMAD.MOV.U32 R2, RZ, RZ, 0x7fffffff ;  /* 0x7fffffffff028424 */ /* 0x000fe200078e00ff */
[----:B------:R-:W-:Y:S06]  /*0e80*/  @!P0 BRA `(.L_x_27) ;  /* 0x0000000000388947 */ /* 0x000fec0003800000 */
[----:B------:R-:W-:-:S13]  /*0e90*/  FSETP.GTU.FTZ.AND P0, PT, |R0|, +INF , PT ;  /* 0x7f8000000000780b */ /* 0x000fda0003f1c200 */
[----:B------:R-:W-:Y:S01]  /*0ea0*/  @P0 FADD.FTZ R2, R0, 1 ;  /* 0x3f80000000020421 */ /* 0x000fe20000010000 */
[----:B------:R-:W-:Y:S06]  /*0eb0*/  @P0 BRA `(.L_x_27) ;  /* 0x00000000002c0947 */ /* 0x000fec0003800000 */
[----:B------:R-:W-:-:S13]  /*0ec0*/  FSETP.NEU.FTZ.AND P0, PT, |R0|, +INF , PT ;  /* 0x7f8000000000780b */ /* 0x000fda0003f1d200 */
[----:B------:R-:W-:Y:S01]  /*0ed0*/  @!P0 IMAD.MOV.U32 R2, RZ, RZ, R0 ;  /* 0x000000ffff028224 */ /* 0x000fe200078e0000 */
[----:B------:R-:W-:Y:S06]  /*0ee0*/  @!P0 BRA `(.L_x_27) ;  /* 0x0000000000208947 */ /* 0x000fec0003800000 */
[----:B------:R-:W-:-:S04]  /*0ef0*/  FFMA R0, R0, 1.84467440737095516160e+19, RZ ;  /* 0x5f80000000007823 */ /* 0x000fc800000000ff */
[----:B------:R-:W0:Y:S02]  /*0f00*/  MUFU.RSQ R3, R0 ;  /* 0x0000000000037308 */ /* 0x000e240000001400 */
[----:B0-----:R-:W-:Y:S01]  /*0f10*/  FMUL.FTZ R5, R0, R3 ;  /* 0x0000000300057220 */ /* 0x001fe20000410000 */
[----:B------:R-:W-:-:S03]  /*0f20*/  FMUL.FTZ R3, R3, 0.5 ;  /* 0x3f00000003037820 */ /* 0x000fc60000410000 */
[----:B------:R-:W-:-:S04]  /*0f30*/  FADD.FTZ R2, -R5, -RZ ;  /* 0x800000ff05027221 */ /* 0x000fc80000010100 */
[----:B------:R-:W-:-:S04]  /*0f40*/  FFMA R2, R5, R2, R0 ;  /* 0x0000000205027223 */ /* 0x000fc80000000000 */
[----:B------:R-:W-:-:S04]  /*0f50*/  FFMA R2, R2, R3, R5 ;  /* 0x0000000302027223 */ /* 0x000fc80000000005 */
[----:B------:R-:W-:-:S07]  /*0f60*/  FMUL.FTZ R2, R2, 2.3283064365386962891e-10 ;  /* 0x2f80000002027820 */ /* 0x000fce0000410000 */
.L_x_27:
[----:B------:R-:W-:Y:S01]  /*0f70*/  MOV R5, R2 ;  /* 0x0000000200057202 */ /* 0x000fe20000000f00 */
[----:B------:R-:W-:Y:S02]  /*0f80*/  IMAD.MOV.U32 R2, RZ, RZ, R4 ;  /* 0x000000ffff027224 */ /* 0x000fe400078e0004 */
[----:B------:R-:W-:-:S04]  /*0f90*/  IMAD.MOV.U32 R3, RZ, RZ, 0x0 ;  /* 0x00000000ff037424 */ /* 0x000fc800078e00ff */
[----:B------:R-:W-:Y:S05]  /*0fa0*/  RET.REL.NODEC R2 `(_Z10reduce_rmsPfS_if) ;  /* 0xfffffff002147950 */ /* 0x000fea0003c3ffff */
        .weak           $__internal_2_$__cuda_sm3x_div_rn_noftz_f32_slowpath
        .type           $__internal_2_$__cuda_sm3x_div_rn_noftz_f32_slowpath,@function
        .size           $__internal_2_$__cuda_sm3x_div_rn_noftz_f32_slowpath,(.L_x_39 - $__internal_2_$__cuda_sm3x_div_rn_noftz_f32_slowpath)
$__internal_2_$__cuda_sm3x_div_rn_noftz_f32_slowpath:
[----:B------:R-:W-:Y:S01]  /*0fb0*/  SHF.R.U32.HI R5, RZ, 0x17, R3 ;  /* 0x00000017ff057819 */ /* 0x000fe20000011603 */
[--C-:B------:R-:W-:Y:S01]  /*0fc0*/  IMAD.MOV.U32 R6, RZ, RZ, R0.reuse ;  /* 0x000000ffff067224 */ /* 0x100fe200078e0000 */
[----:B------:R-:W-:Y:S02]  /*0fd0*/  SHF.R.U32.HI R4, RZ, 0x17, R0 ;  /* 0x00000017ff047819 */ /* 0x000fe40000011600 */
[----:B------:R-:W-:Y:S02]  /*0fe0*/  LOP3.LUT R5, R5, 0xff, RZ, 0xc0, !PT ;  /* 0x000000ff05057812 */ /* 0x000fe400078ec0ff */
[----:B------:R-:W-:Y:S02]  /*0ff0*/  LOP3.LUT R4, R4, 0xff, RZ, 0xc0, !PT ;  /* 0x000000ff04047812 */ /* 0x000fe400078ec0ff */
[----:B------:R-:W-:Y:S02]  /*1000*/  IADD3 R10, PT, PT, R5, -0x1, RZ ;  /* 0xffffffff050a7810 */ /* 0x000fe40007ffe0ff */
[----:B------:R-:W-:Y:S01]  /*1010*/  MOV R7, R3 ;  /* 0x0000000300077202 */ /* 0x000fe20000000f00 */
[----:B------:R-:W-:Y:S01]  /*1020*/  VIADD R9, R4, 0xffffffff ;  /* 0xffffffff04097836 */ /* 0x000fe20000000000 */
        /* <DEDUP_REMOVED lines=22> */
[----:B------:R-:W-:Y:S01]  /*1190*/  @P0 IMAD.MOV.U32 R8, RZ, RZ, RZ ;  /* 0x000000ffff080224 */ /* 0x000fe200078e00ff */
[----:B------:R-:W-:Y:S01]  /*11a0*/  @!P0 MOV R8, 0xffffffc0 ;  /* 0xffffffc000088802 */ /* 0x000fe20000000f00 */
[----:B------:R-:W-:Y:S01]  /*11b0*/  @!P0 FFMA R6, R0, 1.84467440737095516160e+19, RZ ;  /* 0x5f80000000068823 */ /* 0x000fe200000000ff */
[----:B------:R-:W-:-:S03]  /*11c0*/  @!P1 FFMA R7, R3, 1.84467440737095516160e+19, RZ ;  /* 0x5f80000003079823 */ /* 0x000fc600000000ff */
[----:B------:R-:W-:-:S07]  /*11d0*/  @!P1 VIADD R8, R8, 0x40 ;  /* 0x0000004008089836 */ /* 0x000fce0000000000 */
.L_x_28:
[----:B------:R-:W-:Y:S02]  /*11e0*/  LEA R0, R5, 0xc0800000, 0x17 ;  /* 0xc080000005007811 */ /* 0x000fe400078eb8ff */
[----:B------:R-:W-:-:S03]  /*11f0*/  IADD3 R4, PT, PT, R4, -0x7f, RZ ;  /* 0xffffff8104047810 */ /* 0x000fc60007ffe0ff */
[----:B------:R-:W-:Y:S01]  /*1200*/  IMAD.IADD R7, R7, 0x1, -R0 ;  /* 0x0000000107077824 */ /* 0x000fe200078e0a00 */
[C---:B------:R-:W-:Y:S01]  /*1210*/  IADD3 R5, PT, PT, R4.reuse, 0x7f, -R5 ;  /* 0x0000007f04057810 */ /* 0x040fe20007ffe805 */
[----:B------:R-:W-:Y:S02]  /*1220*/  IMAD R0, R4, -0x800000, R6 ;  /* 0xff80000004007824 */ /* 0x000fe400078e0206 */
[----:B------:R-:W0:Y:S01]  /*1230*/  MUFU.RCP R3, R7 ;  /* 0x0000000700037308 */ /* 0x000e220000001000 */
[----:B------:R-:W-:Y:S01]  /*1240*/  FADD.FTZ R9, -R7, -RZ ;  /* 0x800000ff07097221 */ /* 0x000fe20000010100 */
[----:B------:R-:W-:-:S03]  /*1250*/  IMAD.IADD R5, R5, 0x1, R8 ;  /* 0x0000000105057824 */ /* 0x000fc600078e0208 */
        /* <DEDUP_REMOVED lines=9> */
[----:B------:R-:W-:-:S05]  /*12f0*/  IMAD.IADD R8, R0, 0x1, R5 ;  /* 0x0000000100087824 */ /* 0x000fca00078e0205 */
[----:B------:R-:W-:-:S04]  /*1300*/  IADD3 R0, PT, PT, R8, -0x1, RZ ;  /* 0xffffffff08007810 */ /* 0x000fc80007ffe0ff */
        /* <DEDUP_REMOVED lines=9> */
[-CC-:B------:R-:W-:Y:S01]  /*13a0*/  FFMA.RZ R0, R10, R6.reuse, R11.reuse ;  /* 0x000000060a007223 */ /* 0x180fe2000000c00b */
[----:B------:R-:W-:Y:S02]  /*13b0*/  VIADD R7, R8, 0x20 ;  /* 0x0000002008077836 */ /* 0x000fe40000000000 */
[-CC-:B------:R-:W-:Y:S01]  /*13c0*/  FFMA.RM R5, R10, R6.reuse, R11.reuse ;  /* 0x000000060a057223 */ /* 0x180fe2000000400b */
[----:B------:R-:W-:Y:S02]  /*13d0*/  ISETP.NE.AND P2, PT, R8, RZ, PT ;  /* 0x000000ff0800720c */ /* 0x000fe40003f45270 */
[----:B------:R-:W-:Y:S01]  /*13e0*/  LOP3.LUT R4, R0, 0x7fffff, RZ, 0xc0, !PT ;  /* 0x007fffff00047812 */ /* 0x000fe200078ec0ff */
[----:B------:R-:W-:Y:S01]  /*13f0*/  FFMA.RP R0, R10, R6, R11 ;  /* 0x000000060a007223 */ /* 0x000fe2000000800b */
[----:B------:R-:W-:Y:S01]  /*1400*/  IMAD.MOV R6, RZ, RZ, -R8 ;  /* 0x000000ffff067224 */ /* 0x000fe200078e0a08 */
[----:B------:R-:W-:Y:S02]  /*1410*/  ISETP.NE.AND P1, PT, R8, RZ, PT ;  /* 0x000000ff0800720c */ /* 0x000fe40003f25270 */
[----:B------:R-:W-:-:S02]  /*1420*/  LOP3.LUT R4, R4, 0x800000, RZ, 0xfc, !PT ;  /* 0x0080000004047812 */ /* 0x000fc400078efcff */
[----:B------:R-:W-:Y:S02]  /*1430*/  FSETP.NEU.FTZ.AND P0, PT, R0, R5, PT ;  /* 0x000000050000720b */ /* 0x000fe40003f1d000 */
[----:B------:R-:W-:Y:S02]  /*1440*/  SHF.L.U32 R7, R4, R7, RZ ;  /* 0x0000000704077219 */ /* 0x000fe400000006ff */
[----:B------:R-:W-:Y:S02]  /*1450*/  SEL R5, R6, RZ, P2 ;  /* 0x000000ff06057207 */ /* 0x000fe40001000000 */
[----:B------:R-:W-:Y:S02]  /*1460*/  ISETP.NE.AND P1, PT, R7, RZ, P1 ;  /* 0x000000ff0700720c */ /* 0x000fe40000f25270 */
[----:B------:R-:W-:Y:S02]  /*1470*/  SHF.R.U32.HI R5, RZ, R5, R4 ;  /* 0x00000005ff057219 */ /* 0x000fe40000011604 */
[----:B------:R-:W-:-:S02]  /*1480*/  PLOP3.LUT P0, PT, P0, P1, PT, 0xf8, 0x8f ;  /* 0x00000000008f781c */ /* 0x000fc40000703f70 */
[----:B------:R-:W-:Y:S02]  /*1490*/  SHF.R.U32.HI R7, RZ, 0x1, R5 ;  /* 0x00000001ff077819 */ /* 0x000fe40000011605 */
[----:B------:R-:W-:-:S04]  /*14a0*/  SEL R0, RZ, 0x1, !P0 ;  /* 0x00000001ff007807 */ /* 0x000fc80004000000 */
[----:B------:R-:W-:-:S04]  /*14b0*/  LOP3.LUT R0, R0, 0x1, R7, 0xf8, !PT ;  /* 0x0000000100007812 */ /* 0x000fc800078ef807 */
[----:B------:R-:W-:-:S04]  /*14c0*/  LOP3.LUT R0, R0, R5, RZ, 0xc0, !PT ;  /* 0x0000000500007212 */ /* 0x000fc800078ec0ff */
[----:B------:R-:W-:-:S04]  /*14d0*/  IADD3 R0, PT, PT, R7, R0, RZ ;  /* 0x0000000007007210 */ /* 0x000fc80007ffe0ff */
[----:B------:R-:W-:Y:S01]  /*14e0*/  LOP3.LUT R3, R0, R3, RZ, 0xfc, !PT ;  /* 0x0000000300037212 */ /* 0x000fe200078efcff */
[----:B------:R-:W-:Y:S06]  /*14f0*/  BRA `(.L_x_35) ;  /* 0x0000000000347947 */ /* 0x000fec0003800000 */
.L_x_34:
[----:B------:R-:W-:-:S04]  /*1500*/  LOP3.LUT R3, R3, 0x80000000, RZ, 0xc0, !PT ;  /* 0x8000000003037812 */ /* 0x000fc800078ec0ff */
[----:B------:R-:W-:Y:S01]  /*1510*/  LOP3.LUT R3, R3, 0x7f800000, RZ, 0xfc, !PT ;  /* 0x7f80000003037812 */ /* 0x000fe200078efcff */
[----:B------:R-:W-:Y:S06]  /*1520*/  BRA `(.L_x_35) ;  /* 0x0000000000287947 */ /* 0x000fec0003800000 */
.L_x_33:
[----:B------:R-:W-:Y:S01]  /*1530*/  IMAD R3, R5, 0x800000, R3 ;  /* 0x0080000005037824 */ /* 0x000fe200078e0203 */
[----:B------:R-:W-:Y:S06]  /*1540*/  BRA `(.L_x_35) ;  /* 0x0000000000207947 */ /* 0x000fec0003800000 */
.L_x_32:
[----:B------:R-:W-:-:S04]  /*1550*/  LOP3.LUT R3, R7, 0x80000000, R6, 0x48, !PT ;  /* 0x8000000007037812 */ /* 0x000fc800078e4806 */
[----:B------:R-:W-:Y:S01]  /*1560*/  LOP3.LUT R3, R3, 0x7f800000, RZ, 0xfc, !PT ;  /* 0x7f80000003037812 */ /* 0x000fe200078efcff */
[----:B------:R-:W-:Y:S06]  /*1570*/  BRA `(.L_x_35) ;  /* 0x0000000000147947 */ /* 0x000fec0003800000 */
.L_x_31:
[----:B------:R-:W-:Y:S01]  /*1580*/  LOP3.LUT R3, R7, 0x80000000, R6, 0x48, !PT ;  /* 0x8000000007037812 */ /* 0x000fe200078e4806 */
[----:B------:R-:W-:Y:S06]  /*1590*/  BRA `(.L_x_35) ;  /* 0x00000000000c7947 */ /* 0x000fec0003800000 */
.L_x_30:
[----:B------:R-:W0:Y:S01]  /*15a0*/  MUFU.RSQ R3, -QNAN ;  /* 0xffc0000000037908 */ /* 0x000e220000001400 */
[----:B------:R-:W-:Y:S05]  /*15b0*/  BRA `(.L_x_35) ;  /* 0x0000000000047947 */ /* 0x000fea0003800000 */
.L_x_29:
[----:B------:R-:W-:-:S07]  /*15c0*/  FADD.FTZ R3, R0, R3 ;  /* 0x0000000300037221 */ /* 0x000fce0000010000 */
.L_x_35:
[----:B0-----:R-:W-:Y:S02]  /*15d0*/  IMAD.MOV.U32 R4, RZ, RZ, R3 ;  /* 0x000000ffff047224 */ /* 0x001fe400078e0003 */
[----:B------:R-:W-:-:S04]  /*15e0*/  HFMA2 R3, -RZ, RZ, 0, 0 ;  /* 0x00000000ff037431 */ /* 0x000fc800000001ff */
[----:B------:R-:W-:Y:S05]  /*15f0*/  RET.REL.NODEC R2 `(_Z10reduce_rmsPfS_if) ;  /* 0xffffffe802807950 */ /* 0x000fea0003c3ffff */
.L_x_36:
        /* <DEDUP_REMOVED lines=16> */
.L_x_39:


//--------------------- .nv.shared.reserved.0     --------------------------
	.section	.nv.shared.reserved.0,"aw",@nobits
	.weak		__nv_reservedSMEM_offset_0_alias
	.size		__nv_reservedSMEM_offset_0_alias, 0, 64
	.other		__nv_reservedSMEM_offset_0_alias,@"STO_CUDA_RESERVED_SHARED STV_DEFAULT"
__nv_reservedSMEM_offset_0_alias:
	.zero		0
	.zero		64


//--------------------- .nv.shared._Z10reduce_rmsPfS_if --------------------------
	.section	.nv.shared._Z10reduce_rmsPfS_if,"aw",@nobits
	.sectionflags	@""
	.align	4
.nv.shared._Z10reduce_rmsPfS_if:
	.zero		2048


//--------------------- .nv.constant0._Z14rmsnorm_kernelPfS_S_iif --------------------------
	.section	.nv.constant0._Z14rmsnorm_kernelPfS_S_iif,"a",@progbits
	.sectionflags	@""
	.align	4
.nv.constant0._Z14rmsnorm_kernelPfS_S_iif:
	.zero		932


//--------------------- .nv.constant0._Z10reduce_rmsPfS_if --------------------------
	.section	.nv.constant0._Z10reduce_rmsPfS_if,"a",@progbits
	.sectionflags	@""
	.align	4
.nv.constant0._Z10reduce_rmsPfS_if:
	.zero		920


//--------------------- SYMBOLS --------------------------

	.type		.nv.reservedSmem.offset0,@object
	.size		.nv.reservedSmem.offset0,0x4
	.type		.nv.reservedSmem.cap,@object
	.size		.nv.reservedSmem.cap,0x4
